//
// Generated by NVIDIA NVVM Compiler
//
// Compiler Build ID: CL-36424714
// Cuda compilation tools, release 13.0, V13.0.88
// Based on NVVM 20.0.0
//

.version 9.0
.target sm_100
.address_size 64

	// .globl	matmul

.visible .entry matmul(
	.param .u64 .ptr .align 1 matmul_param_0,
	.param .u64 .ptr .align 1 matmul_param_1,
	.param .u64 .ptr .align 1 matmul_param_2,
	.param .u64 .ptr .align 1 matmul_param_3,
	.param .u64 .ptr .align 1 matmul_param_4,
	.param .u64 .ptr .align 1 matmul_param_5,
	.param .u64 matmul_param_6,
	.param .u64 matmul_param_7,
	.param .u64 matmul_param_8,
	.param .u64 matmul_param_9,
	.param .u64 .ptr .align 1 matmul_param_10,
	.param .u64 .ptr .align 1 matmul_param_11
)
{
	.reg .pred 	%p<3>;
	.reg .b32 	%r<53>;
	.reg .b64 	%rd<67>;

	ld.param.u64 	%rd9, [matmul_param_1];
	ld.param.u64 	%rd11, [matmul_param_3];
	ld.param.u64 	%rd12, [matmul_param_4];
	ld.param.u64 	%rd14, [matmul_param_6];
	ld.param.u64 	%rd15, [matmul_param_7];
	ld.param.u64 	%rd16, [matmul_param_8];
	ld.param.u64 	%rd17, [matmul_param_9];
	ld.param.u64 	%rd18, [matmul_param_10];
	ld.param.u64 	%rd19, [matmul_param_11];
	mov.u32 	%r1, %ctaid.x;
	mov.u32 	%r2, %ntid.x;
	mov.u32 	%r3, %tid.x;
	mad.lo.s32 	%r4, %r1, %r2, %r3;
	cvt.u64.u32 	%rd1, %r4;
	setp.le.u64 	%p1, %rd15, %rd1;
	@%p1 bra 	$L__BB0_5;
	and.b64  	%rd20, %rd14, -4294967296;
	setp.ne.s64 	%p2, %rd20, 0;
	@%p2 bra 	$L__BB0_3;
	cvt.u32.u64 	%r5, %rd14;
	cvt.u32.u64 	%r6, %rd1;
	div.u32 	%r7, %r6, %r5;
	mul.lo.s32 	%r8, %r7, %r5;
	sub.s32 	%r9, %r6, %r8;
	cvt.u64.u32 	%rd65, %r7;
	cvt.u64.u32 	%rd66, %r9;
	bra.uni 	$L__BB0_4;
$L__BB0_3:
	div.u64 	%rd65, %rd1, %rd14;
	mul.lo.s64 	%rd21, %rd65, %rd14;
	sub.s64 	%rd66, %rd1, %rd21;
$L__BB0_4:
	ld.param.u64 	%rd64, [matmul_param_5];
	ld.param.u64 	%rd63, [matmul_param_2];
	ld.param.u64 	%rd62, [matmul_param_0];
	cvta.to.global.u64 	%rd22, %rd63;
	shl.b64 	%rd23, %rd66, 2;
	add.s64 	%rd24, %rd22, %rd23;
	ld.global.u32 	%r10, [%rd24];
	cvt.u32.u64 	%r11, %rd16;
	shl.b32 	%r12, %r11, 7;
	add.s32 	%r13, %r10, %r12;
	cvta.to.global.u64 	%rd25, %rd11;
	add.s64 	%rd26, %rd25, %rd23;
	ld.global.u32 	%r14, [%rd26];
	add.s32 	%r15, %r14, %r12;
	cvta.to.global.u64 	%rd27, %rd12;
	shl.b64 	%rd28, %rd65, 2;
	add.s64 	%rd29, %rd27, %rd28;
	ld.global.u32 	%r16, [%rd29];
	add.s32 	%r17, %r16, %r12;
	cvta.to.global.u64 	%rd30, %rd64;
	add.s64 	%rd31, %rd30, %rd28;
	ld.global.u32 	%r18, [%rd31];
	add.s32 	%r19, %r18, %r12;
	cvta.to.global.u64 	%rd32, %rd62;
	shl.b64 	%rd33, %rd1, 2;
	add.s64 	%rd34, %rd32, %rd33;
	ld.global.u32 	%r20, [%rd34];
	add.s32 	%r21, %r17, %r13;
	shl.b32 	%r22, %r21, 7;
	add.s32 	%r23, %r22, %r20;
	cvt.s64.s32 	%rd35, %r23;
	shl.b64 	%rd36, %rd15, 2;
	add.s64 	%rd37, %rd34, %rd36;
	ld.global.u32 	%r24, [%rd37];
	add.s32 	%r25, %r19, %r13;
	shl.b32 	%r26, %r25, 7;
	add.s32 	%r27, %r26, %r24;
	cvt.s64.s32 	%rd38, %r27;
	add.s64 	%rd39, %rd37, %rd36;
	ld.global.u32 	%r28, [%rd39];
	add.s32 	%r29, %r17, %r15;
	shl.b32 	%r30, %r29, 7;
	add.s32 	%r31, %r28, %r30;
	cvt.s64.s32 	%rd40, %r31;
	add.s64 	%rd41, %rd39, %rd36;
	ld.global.u32 	%r32, [%rd41];
	add.s32 	%r33, %r19, %r15;
	shl.b32 	%r34, %r33, 7;
	add.s32 	%r35, %r32, %r34;
	shl.b64 	%rd42, %rd16, 15;
	sub.s64 	%rd43, %rd38, %rd42;
	add.s64 	%rd44, %rd43, %rd40;
	shl.b64 	%rd45, %rd44, 8;
	mul.wide.s32 	%rd46, %r35, 65536;
	mad.lo.s64 	%rd47, %rd16, -1073758208, %rd35;
	add.s64 	%rd48, %rd47, %rd46;
	add.s64 	%rd49, %rd48, %rd45;
	mul.lo.s64 	%rd50, %rd49, %rd17;
	mul.hi.s64 	%rd51, %rd50, 2306441298735155403;
	shr.s64 	%rd52, %rd51, 13;
	shr.u64 	%rd53, %rd51, 63;
	cvt.u32.u64 	%r36, %rd53;
	cvt.u32.u64 	%r37, %rd52;
	add.s32 	%r38, %r37, %r36;
	mov.b64 	%rd54, 65519;
	cvt.u32.u64 	%r39, %rd54;
	mul.lo.s32 	%r40, %r38, %r39;
	cvt.u32.u64 	%r41, %rd50;
	sub.s32 	%r42, %r41, %r40;
	and.b32  	%r43, %r42, 65535;
	cvta.to.global.u64 	%rd55, %rd18;
	shl.b64 	%rd56, %rd1, 1;
	add.s64 	%rd57, %rd55, %rd56;
	ld.global.u16 	%r44, [%rd57];
	cvta.to.global.u64 	%rd58, %rd19;
	add.s64 	%rd59, %rd58, %rd56;
	ld.global.u16 	%r45, [%rd59];
	sub.s32 	%r46, %r44, %r45;
	add.s32 	%r47, %r46, %r43;
	add.s32 	%r48, %r47, 65519;
	mul.hi.u32 	%r49, %r48, -2146926447;
	shr.u32 	%r50, %r49, 15;
	mul.lo.s32 	%r51, %r50, 65519;
	sub.s32 	%r52, %r48, %r51;
	cvta.to.global.u64 	%rd60, %rd9;
	add.s64 	%rd61, %rd60, %rd56;
	st.global.u16 	[%rd61], %r52;
$L__BB0_5:
	ret;

}
	// .globl	reconstructAndCompare
.visible .entry reconstructAndCompare(
	.param .u64 .ptr .align 1 reconstructAndCompare_param_0,
	.param .u64 .ptr .align 1 reconstructAndCompare_param_1,
	.param .u64 .ptr .align 1 reconstructAndCompare_param_2,
	.param .u64 .ptr .align 1 reconstructAndCompare_param_3,
	.param .u64 .ptr .align 1 reconstructAndCompare_param_4,
	.param .u64 .ptr .align 1 reconstructAndCompare_param_5,
	.param .u64 .ptr .align 1 reconstructAndCompare_param_6,
	.param .f64 reconstructAndCompare_param_7,
	.param .u64 reconstructAndCompare_param_8,
	.param .u64 reconstructAndCompare_param_9
)
{
	.reg .pred 	%p<5>;
	.reg .b16 	%rs<3>;
	.reg .b32 	%r<28>;
	.reg .b64 	%rd<40>;
	.reg .b64 	%fd<8>;

	ld.param.u64 	%rd10, [reconstructAndCompare_param_1];
	ld.param.u64 	%rd11, [reconstructAndCompare_param_2];
	ld.param.u64 	%rd12, [reconstructAndCompare_param_3];
	ld.param.u64 	%rd13, [reconstructAndCompare_param_4];
	ld.param.u64 	%rd14, [reconstructAndCompare_param_5];
	ld.param.u64 	%rd15, [reconstructAndCompare_param_6];
	ld.param.f64 	%fd1, [reconstructAndCompare_param_7];
	ld.param.u64 	%rd16, [reconstructAndCompare_param_8];
	ld.param.u64 	%rd17, [reconstructAndCompare_param_9];
	mov.u32 	%r1, %ctaid.x;
	mov.u32 	%r2, %ntid.x;
	mov.u32 	%r3, %tid.x;
	mad.lo.s32 	%r4, %r1, %r2, %r3;
	cvt.u64.u32 	%rd1, %r4;
	mul.lo.s64 	%rd18, %rd17, %rd16;
	setp.le.u64 	%p1, %rd18, %rd1;
	@%p1 bra 	$L__BB1_7;
	ld.param.u64 	%rd37, [reconstructAndCompare_param_0];
	cvta.to.global.u64 	%rd19, %rd37;
	cvta.to.global.u64 	%rd20, %rd10;
	cvta.to.global.u64 	%rd21, %rd11;
	cvta.to.global.u64 	%rd22, %rd12;
	cvta.to.global.u64 	%rd23, %rd13;
	cvta.to.global.u64 	%rd24, %rd14;
	shl.b64 	%rd25, %rd1, 1;
	add.s64 	%rd26, %rd19, %rd25;
	ld.global.u16 	%r5, [%rd26];
	add.s64 	%rd27, %rd20, %rd25;
	ld.global.u16 	%r6, [%rd27];
	add.s32 	%r7, %r6, %r5;
	add.s64 	%rd28, %rd21, %rd25;
	ld.global.u16 	%r8, [%rd28];
	add.s32 	%r9, %r7, %r8;
	mul.hi.u32 	%r10, %r9, 262213;
	shr.u32 	%r11, %r10, 2;
	mul.lo.s32 	%r12, %r11, 65519;
	sub.s32 	%r13, %r9, %r12;
	cvt.u16.u32 	%rs1, %r13;
	add.s64 	%rd29, %rd22, %rd25;
	ld.global.u16 	%r14, [%rd29];
	add.s64 	%rd30, %rd23, %rd25;
	ld.global.u16 	%r15, [%rd30];
	add.s32 	%r16, %r15, %r14;
	add.s64 	%rd31, %rd24, %rd25;
	ld.global.u16 	%r17, [%rd31];
	add.s32 	%r18, %r16, %r17;
	mul.hi.u32 	%r19, %r18, 262213;
	shr.u32 	%r20, %r19, 2;
	mul.lo.s32 	%r21, %r20, 65519;
	sub.s32 	%r22, %r18, %r21;
	cvt.u16.u32 	%rs2, %r22;
	cvt.rn.f64.s16 	%fd2, %rs1;
	add.f64 	%fd3, %fd1, %fd1;
	mov.f64 	%fd4, 0d3FF0000000000000;
	sub.f64 	%fd5, %fd4, %fd3;
	cvt.rn.f64.s16 	%fd6, %rs2;
	mul.f64 	%fd7, %fd5, %fd6;
	setp.geu.f64 	%p2, %fd7, %fd2;
	@%p2 bra 	$L__BB1_7;
	and.b64  	%rd32, %rd16, -4294967296;
	setp.ne.s64 	%p3, %rd32, 0;
	@%p3 bra 	$L__BB1_4;
	cvt.u32.u64 	%r23, %rd16;
	cvt.u32.u64 	%r24, %rd1;
	div.u32 	%r25, %r24, %r23;
	mul.lo.s32 	%r26, %r25, %r23;
	sub.s32 	%r27, %r24, %r26;
	cvt.u64.u32 	%rd38, %r25;
	cvt.u64.u32 	%rd39, %r27;
	bra.uni 	$L__BB1_5;
$L__BB1_4:
	div.u64 	%rd38, %rd1, %rd16;
	mul.lo.s64 	%rd33, %rd38, %rd16;
	sub.s64 	%rd39, %rd1, %rd33;
$L__BB1_5:
	cvta.to.global.u64 	%rd34, %rd15;
	shl.b64 	%rd35, %rd38, 2;
	add.s64 	%rd8, %rd34, %rd35;
	ld.global.u32 	%rd36, [%rd8];
	setp.ge.u64 	%p4, %rd39, %rd36;
	@%p4 bra 	$L__BB1_7;
	st.global.u32 	[%rd8], %rd39;
$L__BB1_7:
	ret;

}
	// .globl	dedupAndAppend
.visible .entry dedupAndAppend(
	.param .u64 .ptr .align 1 dedupAndAppend_param_0,
	.param .u64 .ptr .align 1 dedupAndAppend_param_1,
	.param .u64 .ptr .align 1 dedupAndAppend_param_2,
	.param .u64 .ptr .align 1 dedupAndAppend_param_3,
	.param .u64 .ptr .align 1 dedupAndAppend_param_4,
	.param .u64 .ptr .align 1 dedupAndAppend_param_5,
	.param .u64 .ptr .align 1 dedupAndAppend_param_6,
	.param .u64 .ptr .align 1 dedupAndAppend_param_7,
	.param .u64 dedupAndAppend_param_8,
	.param .u64 dedupAndAppend_param_9
)
{
	.reg .pred 	%p<38>;
	.reg .b16 	%rs<94>;
	.reg .b32 	%r<39>;
	.reg .b64 	%rd<11>;

	ld.param.u64 	%rd4, [dedupAndAppend_param_1];
	ld.param.u64 	%rd5, [dedupAndAppend_param_6];
	ld.param.u64 	%rd6, [dedupAndAppend_param_8];
	mov.u32 	%r32, %ctaid.x;
	mov.u32 	%r33, %ntid.x;
	mov.u32 	%r34, %tid.x;
	mad.lo.s32 	%r35, %r32, %r33, %r34;
	cvt.u64.u32 	%rd1, %r35;
	setp.le.u64 	%p1, %rd6, %rd1;
	@%p1 bra 	$L__BB2_63;
	cvt.u32.u64 	%r36, %rd1;
	cvta.to.global.u64 	%rd7, %rd4;
	cvta.to.global.u64 	%rd8, %rd5;
	mul.lo.s32 	%r37, %r36, 31;
	shl.b64 	%rd9, %rd1, 2;
	add.s64 	%rd2, %rd8, %rd9;
	mul.wide.s32 	%rd10, %r37, 4;
	add.s64 	%rd3, %rd7, %rd10;
	ld.global.u32 	%r1, [%rd3];
	setp.eq.s32 	%p2, %r1, -1;
	mov.b16 	%rs65, 0;
	@%p2 bra 	$L__BB2_3;
	st.global.u32 	[%rd2], %r1;
	mov.b16 	%rs65, 1;
$L__BB2_3:
	ld.global.u32 	%r2, [%rd3+4];
	setp.eq.s32 	%p3, %r2, -1;
	@%p3 bra 	$L__BB2_5;
	st.global.u32 	[%rd2], %r2;
	mov.b16 	%rs65, 1;
$L__BB2_5:
	ld.global.u32 	%r3, [%rd3+8];
	setp.eq.s32 	%p4, %r3, -1;
	@%p4 bra 	$L__BB2_7;
	st.global.u32 	[%rd2], %r3;
	mov.b16 	%rs65, 1;
$L__BB2_7:
	ld.global.u32 	%r4, [%rd3+12];
	setp.eq.s32 	%p5, %r4, -1;
	@%p5 bra 	$L__BB2_9;
	st.global.u32 	[%rd2], %r4;
	mov.b16 	%rs65, 1;
$L__BB2_9:
	ld.global.u32 	%r5, [%rd3+16];
	setp.eq.s32 	%p6, %r5, -1;
	@%p6 bra 	$L__BB2_11;
	st.global.u32 	[%rd2], %r5;
	mov.b16 	%rs65, 1;
$L__BB2_11:
	ld.global.u32 	%r6, [%rd3+20];
	setp.eq.s32 	%p7, %r6, -1;
	@%p7 bra 	$L__BB2_13;
	st.global.u32 	[%rd2], %r6;
	mov.b16 	%rs65, 1;
$L__BB2_13:
	ld.global.u32 	%r7, [%rd3+24];
	setp.eq.s32 	%p8, %r7, -1;
	@%p8 bra 	$L__BB2_15;
	st.global.u32 	[%rd2], %r7;
	mov.b16 	%rs65, 1;
$L__BB2_15:
	ld.global.u32 	%r8, [%rd3+28];
	setp.eq.s32 	%p9, %r8, -1;
	@%p9 bra 	$L__BB2_17;
	st.global.u32 	[%rd2], %r8;
	mov.b16 	%rs65, 1;
$L__BB2_17:
	ld.global.u32 	%r9, [%rd3+32];
	setp.eq.s32 	%p10, %r9, -1;
	@%p10 bra 	$L__BB2_19;
	st.global.u32 	[%rd2], %r9;
	mov.b16 	%rs65, 1;
$L__BB2_19:
	ld.global.u32 	%r10, [%rd3+36];
	setp.eq.s32 	%p11, %r10, -1;
	@%p11 bra 	$L__BB2_21;
	st.global.u32 	[%rd2], %r10;
	mov.b16 	%rs65, 1;
$L__BB2_21:
	ld.global.u32 	%r11, [%rd3+40];
	setp.eq.s32 	%p12, %r11, -1;
	@%p12 bra 	$L__BB2_23;
	st.global.u32 	[%rd2], %r11;
	mov.b16 	%rs65, 1;
$L__BB2_23:
	ld.global.u32 	%r12, [%rd3+44];
	setp.eq.s32 	%p13, %r12, -1;
	@%p13 bra 	$L__BB2_25;
	st.global.u32 	[%rd2], %r12;
	mov.b16 	%rs65, 1;
$L__BB2_25:
	ld.global.u32 	%r13, [%rd3+48];
	setp.eq.s32 	%p14, %r13, -1;
	@%p14 bra 	$L__BB2_27;
	st.global.u32 	[%rd2], %r13;
	mov.b16 	%rs65, 1;
$L__BB2_27:
	ld.global.u32 	%r14, [%rd3+52];
	setp.eq.s32 	%p15, %r14, -1;
	@%p15 bra 	$L__BB2_29;
	st.global.u32 	[%rd2], %r14;
	mov.b16 	%rs65, 1;
$L__BB2_29:
	ld.global.u32 	%r15, [%rd3+56];
	setp.eq.s32 	%p16, %r15, -1;
	@%p16 bra 	$L__BB2_31;
	st.global.u32 	[%rd2], %r15;
	mov.b16 	%rs65, 1;
$L__BB2_31:
	ld.global.u32 	%r16, [%rd3+60];
	setp.eq.s32 	%p17, %r16, -1;
	@%p17 bra 	$L__BB2_33;
	st.global.u32 	[%rd2], %r16;
	mov.b16 	%rs65, 1;
$L__BB2_33:
	ld.global.u32 	%r17, [%rd3+64];
	setp.eq.s32 	%p18, %r17, -1;
	@%p18 bra 	$L__BB2_35;
	st.global.u32 	[%rd2], %r17;
	mov.b16 	%rs65, 1;
$L__BB2_35:
	ld.global.u32 	%r18, [%rd3+68];
	setp.eq.s32 	%p19, %r18, -1;
	@%p19 bra 	$L__BB2_37;
	st.global.u32 	[%rd2], %r18;
	mov.b16 	%rs65, 1;
$L__BB2_37:
	ld.global.u32 	%r19, [%rd3+72];
	setp.eq.s32 	%p20, %r19, -1;
	@%p20 bra 	$L__BB2_39;
	st.global.u32 	[%rd2], %r19;
	mov.b16 	%rs65, 1;
$L__BB2_39:
	ld.global.u32 	%r20, [%rd3+76];
	setp.eq.s32 	%p21, %r20, -1;
	@%p21 bra 	$L__BB2_41;
	st.global.u32 	[%rd2], %r20;
	mov.b16 	%rs65, 1;
$L__BB2_41:
	ld.global.u32 	%r21, [%rd3+80];
	setp.eq.s32 	%p22, %r21, -1;
	@%p22 bra 	$L__BB2_43;
	st.global.u32 	[%rd2], %r21;
	mov.b16 	%rs65, 1;
$L__BB2_43:
	ld.global.u32 	%r22, [%rd3+84];
	setp.eq.s32 	%p23, %r22, -1;
	@%p23 bra 	$L__BB2_45;
	st.global.u32 	[%rd2], %r22;
	mov.b16 	%rs65, 1;
$L__BB2_45:
	ld.global.u32 	%r23, [%rd3+88];
	setp.eq.s32 	%p24, %r23, -1;
	@%p24 bra 	$L__BB2_47;
	st.global.u32 	[%rd2], %r23;
	mov.b16 	%rs65, 1;
$L__BB2_47:
	ld.global.u32 	%r24, [%rd3+92];
	setp.eq.s32 	%p25, %r24, -1;
	@%p25 bra 	$L__BB2_49;
	st.global.u32 	[%rd2], %r24;
	mov.b16 	%rs65, 1;
$L__BB2_49:
	ld.global.u32 	%r25, [%rd3+96];
	setp.eq.s32 	%p26, %r25, -1;
	@%p26 bra 	$L__BB2_51;
	st.global.u32 	[%rd2], %r25;
	mov.b16 	%rs65, 1;
$L__BB2_51:
	ld.global.u32 	%r26, [%rd3+100];
	setp.eq.s32 	%p27, %r26, -1;
	@%p27 bra 	$L__BB2_53;
	st.global.u32 	[%rd2], %r26;
	mov.b16 	%rs65, 1;
$L__BB2_53:
	ld.global.u32 	%r27, [%rd3+104];
	setp.eq.s32 	%p28, %r27, -1;
	@%p28 bra 	$L__BB2_55;
	st.global.u32 	[%rd2], %r27;
	mov.b16 	%rs65, 1;
$L__BB2_55:
	ld.global.u32 	%r28, [%rd3+108];
	setp.eq.s32 	%p29, %r28, -1;
	@%p29 bra 	$L__BB2_57;
	st.global.u32 	[%rd2], %r28;
	mov.b16 	%rs65, 1;
$L__BB2_57:
	ld.global.u32 	%r29, [%rd3+112];
	setp.eq.s32 	%p30, %r29, -1;
	@%p30 bra 	$L__BB2_59;
	st.global.u32 	[%rd2], %r29;
	mov.b16 	%rs65, 1;
$L__BB2_59:
	ld.global.u32 	%r30, [%rd3+116];
	setp.eq.s32 	%p31, %r30, -1;
	@%p31 bra 	$L__BB2_61;
	st.global.u32 	[%rd2], %r30;
	mov.b16 	%rs65, 1;
$L__BB2_61:
	ld.global.u32 	%r38, [%rd3+120];
	setp.ne.s32 	%p32, %r38, -1;
	and.b16  	%rs63, %rs65, 255;
	setp.ne.s16 	%p33, %rs63, 0;
	or.pred  	%p34, %p32, %p33;
	selp.b32 	%r31, %r38, -1, %p34;
	not.pred 	%p35, %p34;
	or.pred  	%p36, %p32, %p35;
	not.pred 	%p37, %p36;
	@%p37 bra 	$L__BB2_63;
	st.global.u32 	[%rd2], %r31;
$L__BB2_63:
	ret;

}


// ===== COMPILED SASS (sm_100) =====

	.target	sm_100

	.elftype	@"ET_EXEC"


//--------------------- .note.nv.tkinfo           --------------------------
	.section	.note.nv.tkinfo,"",@"SHT_NOTE"
	.sectionflags	@"SHF_NOTE_NV_TKINFO"
	.tkinfo
        /*0018*/ 	.word	0x00000002
        /*0030*/ 	.string	""
        /*0030*/ 	.string	"ptxas"
        /*0030*/ 	.string	"Cuda compilation tools, release 13.0, V13.0.88"
        /*0030*/ 	.string	"Build cuda_13.0.r13.0/compiler.36424714_0"
        /*0030*/ 	.string	"-arch sm_100 -m 64 "



//--------------------- .note.nv.cuinfo           --------------------------
	.section	.note.nv.cuinfo,"",@"SHT_NOTE"
	.sectionflags	@"SHF_NOTE_NV_CUINFO"
        /*0018*/ 	.short	0x0002
        /*001a*/ 	.short	0x0064
        /*001c*/ 	.short	0x0082
	.zero		2


//--------------------- .nv.info                  --------------------------
	.section	.nv.info,"",@"SHT_CUDA_INFO"
	.align	4


	//----- nvinfo : EIATTR_REGCOUNT
	.align		4
        /*0000*/ 	.byte	0x04, 0x2f
        /*0002*/ 	.short	(.L_1 - .L_0)
	.align		4
.L_0:
        /*0004*/ 	.word	index@(matmul)
        /*0008*/ 	.word	0x0000001c


	//----- nvinfo : EIATTR_FRAME_SIZE
	.align		4
.L_1:
        /*000c*/ 	.byte	0x04, 0x11
        /*000e*/ 	.short	(.L_3 - .L_2)
	.align		4
.L_2:
        /*0010*/ 	.word	index@($__internal_1_$__cuda_sm20_div_u64)
        /*0014*/ 	.word	0x00000000


	//----- nvinfo : EIATTR_FRAME_SIZE
	.align		4
.L_3:
        /*0018*/ 	.byte	0x04, 0x11
        /*001a*/ 	.short	(.L_5 - .L_4)
	.align		4
.L_4:
        /*001c*/ 	.word	index@(matmul)
        /*0020*/ 	.word	0x00000000


	//----- nvinfo : EIATTR_REGCOUNT
	.align		4
.L_5:
        /*0024*/ 	.byte	0x04, 0x2f
        /*0026*/ 	.short	(.L_7 - .L_6)
	.align		4
.L_6:
        /*0028*/ 	.word	index@(reconstructAndCompare)
        /*002c*/ 	.word	0x00000016


	//----- nvinfo : EIATTR_FRAME_SIZE
	.align		4
.L_7:
        /*0030*/ 	.byte	0x04, 0x11
        /*0032*/ 	.short	(.L_9 - .L_8)
	.align		4
.L_8:
        /*0034*/ 	.word	index@($__internal_0_$__cuda_sm20_div_u64)
        /*0038*/ 	.word	0x00000000


	//----- nvinfo : EIATTR_FRAME_SIZE
	.align		4
.L_9:
        /*003c*/ 	.byte	0x04, 0x11
        /*003e*/ 	.short	(.L_11 - .L_10)
	.align		4
.L_10:
        /*0040*/ 	.word	index@(reconstructAndCompare)
        /*0044*/ 	.word	0x00000000


	//----- nvinfo : EIATTR_REGCOUNT
	.align		4
.L_11:
        /*0048*/ 	.byte	0x04, 0x2f
        /*004a*/ 	.short	(.L_13 - .L_12)
	.align		4
.L_12:
        /*004c*/ 	.word	index@(dedupAndAppend)
        /*0050*/ 	.word	0x00000012


	//----- nvinfo : EIATTR_FRAME_SIZE
	.align		4
.L_13:
        /*0054*/ 	.byte	0x04, 0x11
        /*0056*/ 	.short	(.L_15 - .L_14)
	.align		4
.L_14:
        /*0058*/ 	.word	index@(dedupAndAppend)
        /*005c*/ 	.word	0x00000000


	//----- nvinfo : EIATTR_MIN_STACK_SIZE
	.align		4
.L_15:
        /*0060*/ 	.byte	0x04, 0x12
        /*0062*/ 	.short	(.L_17 - .L_16)
	.align		4
.L_16:
        /*0064*/ 	.word	index@(dedupAndAppend)
        /*0068*/ 	.word	0x00000000


	//----- nvinfo : EIATTR_MIN_STACK_SIZE
	.align		4
.L_17:
        /*006c*/ 	.byte	0x04, 0x12
        /*006e*/ 	.short	(.L_19 - .L_18)
	.align		4
.L_18:
        /*0070*/ 	.word	index@(reconstructAndCompare)
        /*0074*/ 	.word	0x00000000


	//----- nvinfo : EIATTR_MIN_STACK_SIZE
	.align		4
.L_19:
        /*0078*/ 	.byte	0x04, 0x12
        /*007a*/ 	.short	(.L_21 - .L_20)
	.align		4
.L_20:
        /*007c*/ 	.word	index@(matmul)
        /*0080*/ 	.word	0x00000000
.L_21:


//--------------------- .nv.compat                --------------------------
	.section	.nv.compat,"",@"SHT_CUDA_COMPAT_INFO"
	.align	4
        /*0000*/ 	.byte	0x02, 0x09, 0x00, 0x00, 0x02, 0x02, 0x01, 0x00, 0x02, 0x05, 0x05, 0x00, 0x03, 0x07, 0x01, 0x01
        /*0010*/ 	.byte	0x02, 0x03, 0x00, 0x00, 0x02, 0x06, 0x01, 0x00, 0x04, 0x0b, 0x08, 0x00, 0x01, 0x00, 0x00, 0x00
        /*0020*/ 	.byte	0x00, 0x00, 0x00, 0x00


//--------------------- .nv.info.dedupAndAppend   --------------------------
	.section	.nv.info.dedupAndAppend,"",@"SHT_CUDA_INFO"
	.sectionflags	@""
	.align	4


	//----- nvinfo : EIATTR_CUDA_API_VERSION
	.align		4
        /*0000*/ 	.byte	0x04, 0x37
        /*0002*/ 	.short	(.L_23 - .L_22)
.L_22:
        /*0004*/ 	.word	0x00000082


	//----- nvinfo : EIATTR_KPARAM_INFO
	.align		4
.L_23:
        /*0008*/ 	.byte	0x04, 0x17
        /*000a*/ 	.short	(.L_25 - .L_24)
.L_24:
        /*000c*/ 	.word	0x00000000
        /*0010*/ 	.short	0x0009
        /*0012*/ 	.short	0x0048
        /*0014*/ 	.byte	0x00, 0xf0, 0x21, 0x00


	//----- nvinfo : EIATTR_KPARAM_INFO
	.align		4
.L_25:
        /*0018*/ 	.byte	0x04, 0x17
        /*001a*/ 	.short	(.L_27 - .L_26)
.L_26:
        /*001c*/ 	.word	0x00000000
        /*0020*/ 	.short	0x0008
        /*0022*/ 	.short	0x0040
        /*0024*/ 	.byte	0x00, 0xf0, 0x21, 0x00


	//----- nvinfo : EIATTR_KPARAM_INFO
	.align		4
.L_27:
        /*0028*/ 	.byte	0x04, 0x17
        /*002a*/ 	.short	(.L_29 - .L_28)
.L_28:
        /*002c*/ 	.word	0x00000000
        /*0030*/ 	.short	0x0007
        /*0032*/ 	.short	0x0038
        /*0034*/ 	.byte	0x00, 0xf5, 0x21, 0x00


	//----- nvinfo : EIATTR_KPARAM_INFO
	.align		4
.L_29:
        /*0038*/ 	.byte	0x04, 0x17
        /*003a*/ 	.short	(.L_31 - .L_30)
.L_30:
        /*003c*/ 	.word	0x00000000
        /*0040*/ 	.short	0x0006
        /*0042*/ 	.short	0x0030
        /*0044*/ 	.byte	0x00, 0xf5, 0x21, 0x00


	//----- nvinfo : EIATTR_KPARAM_INFO
	.align		4
.L_31:
        /*0048*/ 	.byte	0x04, 0x17
        /*004a*/ 	.short	(.L_33 - .L_32)
.L_32:
        /*004c*/ 	.word	0x00000000
        /*0050*/ 	.short	0x0005
        /*0052*/ 	.short	0x0028
        /*0054*/ 	.byte	0x00, 0xf5, 0x21, 0x00


	//----- nvinfo : EIATTR_KPARAM_INFO
	.align		4
.L_33:
        /*0058*/ 	.byte	0x04, 0x17
        /*005a*/ 	.short	(.L_35 - .L_34)
.L_34:
        /*005c*/ 	.word	0x00000000
        /*0060*/ 	.short	0x0004
        /*0062*/ 	.short	0x0020
        /*0064*/ 	.byte	0x00, 0xf5, 0x21, 0x00


	//----- nvinfo : EIATTR_KPARAM_INFO
	.align		4
.L_35:
        /*0068*/ 	.byte	0x04, 0x17
        /*006a*/ 	.short	(.L_37 - .L_36)
.L_36:
        /*006c*/ 	.word	0x00000000
        /*0070*/ 	.short	0x0003
        /*0072*/ 	.short	0x0018
        /*0074*/ 	.byte	0x00, 0xf5, 0x21, 0x00


	//----- nvinfo : EIATTR_KPARAM_INFO
	.align		4
.L_37:
        /*0078*/ 	.byte	0x04, 0x17
        /*007a*/ 	.short	(.L_39 - .L_38)
.L_38:
        /*007c*/ 	.word	0x00000000
        /*0080*/ 	.short	0x0002
        /*0082*/ 	.short	0x0010
        /*0084*/ 	.byte	0x00, 0xf5, 0x21, 0x00


	//----- nvinfo : EIATTR_KPARAM_INFO
	.align		4
.L_39:
        /*0088*/ 	.byte	0x04, 0x17
        /*008a*/ 	.short	(.L_41 - .L_40)
.L_40:
        /*008c*/ 	.word	0x00000000
        /*0090*/ 	.short	0x0001
        /*0092*/ 	.short	0x0008
        /*0094*/ 	.byte	0x00, 0xf5, 0x21, 0x00


	//----- nvinfo : EIATTR_KPARAM_INFO
	.align		4
.L_41:
        /*0098*/ 	.byte	0x04, 0x17
        /*009a*/ 	.short	(.L_43 - .L_42)
.L_42:
        /*009c*/ 	.word	0x00000000
        /*00a0*/ 	.short	0x0000
        /*00a2*/ 	.short	0x0000
        /*00a4*/ 	.byte	0x00, 0xf5, 0x21, 0x00


	//----- nvinfo : EIATTR_SPARSE_MMA_MASK
	.align		4
.L_43:
        /*00a8*/ 	.byte	0x03, 0x50
        /*00aa*/ 	.short	0x0000


	//----- nvinfo : EIATTR_MAXREG_COUNT
	.align		4
        /*00ac*/ 	.byte	0x03, 0x1b
        /*00ae*/ 	.short	0x00ff


	//----- nvinfo : EIATTR_MERCURY_ISA_VERSION
	.align		4
        /*00b0*/ 	.byte	0x03, 0x5f
        /*00b2*/ 	.short	0x0101


	//----- nvinfo : EIATTR_VRC_CTA_INIT_COUNT
	.align		4
        /*00b4*/ 	.byte	0x02, 0x4a
	.zero		1
	.zero		1


	//----- nvinfo : EIATTR_EXIT_INSTR_OFFSETS
	.align		4
        /*00b8*/ 	.byte	0x04, 0x1c
        /*00ba*/ 	.short	(.L_45 - .L_44)


	//   ....[0]....
.L_44:
        /*00bc*/ 	.word	0x00000080


	//   ....[1]....
        /*00c0*/ 	.word	0x00000920


	//   ....[2]....
        /*00c4*/ 	.word	0x00000940


	//----- nvinfo : EIATTR_CBANK_PARAM_SIZE
	.align		4
.L_45:
        /*00c8*/ 	.byte	0x03, 0x19
        /*00ca*/ 	.short	0x0050


	//----- nvinfo : EIATTR_PARAM_CBANK
	.align		4
        /*00cc*/ 	.byte	0x04, 0x0a
        /*00ce*/ 	.short	(.L_47 - .L_46)
	.align		4
.L_46:
        /*00d0*/ 	.word	index@(.nv.constant0.dedupAndAppend)
        /*00d4*/ 	.short	0x0380
        /*00d6*/ 	.short	0x0050


	//----- nvinfo : EIATTR_SW_WAR
	.align		4
.L_47:
        /*00d8*/ 	.byte	0x04, 0x36
        /*00da*/ 	.short	(.L_49 - .L_48)
.L_48:
        /*00dc*/ 	.word	0x00000008
.L_49:


//--------------------- .nv.info.reconstructAndCompare --------------------------
	.section	.nv.info.reconstructAndCompare,"",@"SHT_CUDA_INFO"
	.sectionflags	@""
	.align	4


	//----- nvinfo : EIATTR_CUDA_API_VERSION
	.align		4
        /*0000*/ 	.byte	0x04, 0x37
        /*0002*/ 	.short	(.L_51 - .L_50)
.L_50:
        /*0004*/ 	.word	0x00000082


	//----- nvinfo : EIATTR_KPARAM_INFO
	.align		4
.L_51:
        /*0008*/ 	.byte	0x04, 0x17
        /*000a*/ 	.short	(.L_53 - .L_52)
.L_52:
        /*000c*/ 	.word	0x00000000
        /*0010*/ 	.short	0x0009
        /*0012*/ 	.short	0x0048
        /*0014*/ 	.byte	0x00, 0xf0, 0x21, 0x00


	//----- nvinfo : EIATTR_KPARAM_INFO
	.align		4
.L_53:
        /*0018*/ 	.byte	0x04, 0x17
        /*001a*/ 	.short	(.L_55 - .L_54)
.L_54:
        /*001c*/ 	.word	0x00000000
        /*0020*/ 	.short	0x0008
        /*0022*/ 	.short	0x0040
        /*0024*/ 	.byte	0x00, 0xf0, 0x21, 0x00


	//----- nvinfo : EIATTR_KPARAM_INFO
	.align		4
.L_55:
        /*0028*/ 	.byte	0x04, 0x17
        /*002a*/ 	.short	(.L_57 - .L_56)
.L_56:
        /*002c*/ 	.word	0x00000000
        /*0030*/ 	.short	0x0007
        /*0032*/ 	.short	0x0038
        /*0034*/ 	.byte	0x00, 0xf0, 0x21, 0x00


	//----- nvinfo : EIATTR_KPARAM_INFO
	.align		4
.L_57:
        /*0038*/ 	.byte	0x04, 0x17
        /*003a*/ 	.short	(.L_59 - .L_58)
.L_58:
        /*003c*/ 	.word	0x00000000
        /*0040*/ 	.short	0x0006
        /*0042*/ 	.short	0x0030
        /*0044*/ 	.byte	0x00, 0xf5, 0x21, 0x00


	//----- nvinfo : EIATTR_KPARAM_INFO
	.align		4
.L_59:
        /*0048*/ 	.byte	0x04, 0x17
        /*004a*/ 	.short	(.L_61 - .L_60)
.L_60:
        /*004c*/ 	.word	0x00000000
        /*0050*/ 	.short	0x0005
        /*0052*/ 	.short	0x0028
        /*0054*/ 	.byte	0x00, 0xf5, 0x21, 0x00


	//----- nvinfo : EIATTR_KPARAM_INFO
	.align		4
.L_61:
        /*0058*/ 	.byte	0x04, 0x17
        /*005a*/ 	.short	(.L_63 - .L_62)
.L_62:
        /*005c*/ 	.word	0x00000000
        /*0060*/ 	.short	0x0004
        /*0062*/ 	.short	0x0020
        /*0064*/ 	.byte	0x00, 0xf5, 0x21, 0x00


	//----- nvinfo : EIATTR_KPARAM_INFO
	.align		4
.L_63:
        /*0068*/ 	.byte	0x04, 0x17
        /*006a*/ 	.short	(.L_65 - .L_64)
.L_64:
        /*006c*/ 	.word	0x00000000
        /*0070*/ 	.short	0x0003
        /*0072*/ 	.short	0x0018
        /*0074*/ 	.byte	0x00, 0xf5, 0x21, 0x00


	//----- nvinfo : EIATTR_KPARAM_INFO
	.align		4
.L_65:
        /*0078*/ 	.byte	0x04, 0x17
        /*007a*/ 	.short	(.L_67 - .L_66)
.L_66:
        /*007c*/ 	.word	0x00000000
        /*0080*/ 	.short	0x0002
        /*0082*/ 	.short	0x0010
        /*0084*/ 	.byte	0x00, 0xf5, 0x21, 0x00


	//----- nvinfo : EIATTR_KPARAM_INFO
	.align		4
.L_67:
        /*0088*/ 	.byte	0x04, 0x17
        /*008a*/ 	.short	(.L_69 - .L_68)
.L_68:
        /*008c*/ 	.word	0x00000000
        /*0090*/ 	.short	0x0001
        /*0092*/ 	.short	0x0008
        /*0094*/ 	.byte	0x00, 0xf5, 0x21, 0x00


	//----- nvinfo : EIATTR_KPARAM_INFO
	.align		4
.L_69:
        /*0098*/ 	.byte	0x04, 0x17
        /*009a*/ 	.short	(.L_71 - .L_70)
.L_70:
        /*009c*/ 	.word	0x00000000
        /*00a0*/ 	.short	0x0000
        /*00a2*/ 	.short	0x0000
        /*00a4*/ 	.byte	0x00, 0xf5, 0x21, 0x00


	//----- nvinfo : EIATTR_SPARSE_MMA_MASK
	.align		4
.L_71:
        /*00a8*/ 	.byte	0x03, 0x50
        /*00aa*/ 	.short	0x0000


	//----- nvinfo : EIATTR_MAXREG_COUNT
	.align		4
        /*00ac*/ 	.byte	0x03, 0x1b
        /*00ae*/ 	.short	0x00ff


	//----- nvinfo : EIATTR_MERCURY_ISA_VERSION
	.align		4
        /*00b0*/ 	.byte	0x03, 0x5f
        /*00b2*/ 	.short	0x0101


	//----- nvinfo : EIATTR_VRC_CTA_INIT_COUNT
	.align		4
        /*00b4*/ 	.byte	0x02, 0x4a
	.zero		1
	.zero		1


	//----- nvinfo : EIATTR_EXIT_INSTR_OFFSETS
	.align		4
        /*00b8*/ 	.byte	0x04, 0x1c
        /*00ba*/ 	.short	(.L_73 - .L_72)


	//   ....[0]....
.L_72:
        /*00bc*/ 	.word	0x000000d0


	//   ....[1]....
        /*00c0*/ 	.word	0x00000350


	//   ....[2]....
        /*00c4*/ 	.word	0x00000630


	//   ....[3]....
        /*00c8*/ 	.word	0x00000650


	//----- nvinfo : EIATTR_CRS_STACK_SIZE
	.align		4
.L_73:
        /*00cc*/ 	.byte	0x04, 0x1e
        /*00ce*/ 	.short	(.L_75 - .L_74)
.L_74:
        /*00d0*/ 	.word	0x00000000


	//----- nvinfo : EIATTR_CBANK_PARAM_SIZE
	.align		4
.L_75:
        /*00d4*/ 	.byte	0x03, 0x19
        /*00d6*/ 	.short	0x0050


	//----- nvinfo : EIATTR_PARAM_CBANK
	.align		4
        /*00d8*/ 	.byte	0x04, 0x0a
        /*00da*/ 	.short	(.L_77 - .L_76)
	.align		4
.L_76:
        /*00dc*/ 	.word	index@(.nv.constant0.reconstructAndCompare)
        /*00e0*/ 	.short	0x0380
        /*00e2*/ 	.short	0x0050


	//----- nvinfo : EIATTR_SW_WAR
	.align		4
.L_77:
        /*00e4*/ 	.byte	0x04, 0x36
        /*00e6*/ 	.short	(.L_79 - .L_78)
.L_78:
        /*00e8*/ 	.word	0x00000008
.L_79:


//--------------------- .nv.info.matmul           --------------------------
	.section	.nv.info.matmul,"",@"SHT_CUDA_INFO"
	.sectionflags	@""
	.align	4


	//----- nvinfo : EIATTR_CUDA_API_VERSION
	.align		4
        /*0000*/ 	.byte	0x04, 0x37
        /*0002*/ 	.short	(.L_81 - .L_80)
.L_80:
        /*0004*/ 	.word	0x00000082


	//----- nvinfo : EIATTR_KPARAM_INFO
	.align		4
.L_81:
        /*0008*/ 	.byte	0x04, 0x17
        /*000a*/ 	.short	(.L_83 - .L_82)
.L_82:
        /*000c*/ 	.word	0x00000000
        /*0010*/ 	.short	0x000b
        /*0012*/ 	.short	0x0058
        /*0014*/ 	.byte	0x00, 0xf5, 0x21, 0x00


	//----- nvinfo : EIATTR_KPARAM_INFO
	.align		4
.L_83:
        /*0018*/ 	.byte	0x04, 0x17
        /*001a*/ 	.short	(.L_85 - .L_84)
.L_84:
        /*001c*/ 	.word	0x00000000
        /*0020*/ 	.short	0x000a
        /*0022*/ 	.short	0x0050
        /*0024*/ 	.byte	0x00, 0xf5, 0x21, 0x00


	//----- nvinfo : EIATTR_KPARAM_INFO
	.align		4
.L_85:
        /*0028*/ 	.byte	0x04, 0x17
        /*002a*/ 	.short	(.L_87 - .L_86)
.L_86:
        /*002c*/ 	.word	0x00000000
        /*0030*/ 	.short	0x0009
        /*0032*/ 	.short	0x0048
        /*0034*/ 	.byte	0x00, 0xf0, 0x21, 0x00


	//----- nvinfo : EIATTR_KPARAM_INFO
	.align		4
.L_87:
        /*0038*/ 	.byte	0x04, 0x17
        /*003a*/ 	.short	(.L_89 - .L_88)
.L_88:
        /*003c*/ 	.word	0x00000000
        /*0040*/ 	.short	0x0008
        /*0042*/ 	.short	0x0040
        /*0044*/ 	.byte	0x00, 0xf0, 0x21, 0x00


	//----- nvinfo : EIATTR_KPARAM_INFO
	.align		4
.L_89:
        /*0048*/ 	.byte	0x04, 0x17
        /*004a*/ 	.short	(.L_91 - .L_90)
.L_90:
        /*004c*/ 	.word	0x00000000
        /*0050*/ 	.short	0x0007
        /*0052*/ 	.short	0x0038
        /*0054*/ 	.byte	0x00, 0xf0, 0x21, 0x00


	//----- nvinfo : EIATTR_KPARAM_INFO
	.align		4
.L_91:
        /*0058*/ 	.byte	0x04, 0x17
        /*005a*/ 	.short	(.L_93 - .L_92)
.L_92:
        /*005c*/ 	.word	0x00000000
        /*0060*/ 	.short	0x0006
        /*0062*/ 	.short	0x0030
        /*0064*/ 	.byte	0x00, 0xf0, 0x21, 0x00


	//----- nvinfo : EIATTR_KPARAM_INFO
	.align		4
.L_93:
        /*0068*/ 	.byte	0x04, 0x17
        /*006a*/ 	.short	(.L_95 - .L_94)
.L_94:
        /*006c*/ 	.word	0x00000000
        /*0070*/ 	.short	0x0005
        /*0072*/ 	.short	0x0028
        /*0074*/ 	.byte	0x00, 0xf5, 0x21, 0x00


	//----- nvinfo : EIATTR_KPARAM_INFO
	.align		4
.L_95:
        /*0078*/ 	.byte	0x04, 0x17
        /*007a*/ 	.short	(.L_97 - .L_96)
.L_96:
        /*007c*/ 	.word	0x00000000
        /*0080*/ 	.short	0x0004
        /*0082*/ 	.short	0x0020
        /*0084*/ 	.byte	0x00, 0xf5, 0x21, 0x00


	//----- nvinfo : EIATTR_KPARAM_INFO
	.align		4
.L_97:
        /*0088*/ 	.byte	0x04, 0x17
        /*008a*/ 	.short	(.L_99 - .L_98)
.L_98:
        /*008c*/ 	.word	0x00000000
        /*0090*/ 	.short	0x0003
        /*0092*/ 	.short	0x0018
        /*0094*/ 	.byte	0x00, 0xf5, 0x21, 0x00


	//----- nvinfo : EIATTR_KPARAM_INFO
	.align		4
.L_99:
        /*0098*/ 	.byte	0x04, 0x17
        /*009a*/ 	.short	(.L_101 - .L_100)
.L_100:
        /*009c*/ 	.word	0x00000000
        /*00a0*/ 	.short	0x0002
        /*00a2*/ 	.short	0x0010
        /*00a4*/ 	.byte	0x00, 0xf5, 0x21, 0x00


	//----- nvinfo : EIATTR_KPARAM_INFO
	.align		4
.L_101:
        /*00a8*/ 	.byte	0x04, 0x17
        /*00aa*/ 	.short	(.L_103 - .L_102)
.L_102:
        /*00ac*/ 	.word	0x00000000
        /*00b0*/ 	.short	0x0001
        /*00b2*/ 	.short	0x0008
        /*00b4*/ 	.byte	0x00, 0xf5, 0x21, 0x00


	//----- nvinfo : EIATTR_KPARAM_INFO
	.align		4
.L_103:
        /*00b8*/ 	.byte	0x04, 0x17
        /*00ba*/ 	.short	(.L_105 - .L_104)
.L_104:
        /*00bc*/ 	.word	0x00000000
        /*00c0*/ 	.short	0x0000
        /*00c2*/ 	.short	0x0000
        /*00c4*/ 	.byte	0x00, 0xf5, 0x21, 0x00


	//----- nvinfo : EIATTR_SPARSE_MMA_MASK
	.align		4
.L_105:
        /*00c8*/ 	.byte	0x03, 0x50
        /*00ca*/ 	.short	0x0000


	//----- nvinfo : EIATTR_MAXREG_COUNT
	.align		4
        /*00cc*/ 	.byte	0x03, 0x1b
        /*00ce*/ 	.short	0x00ff


	//----- nvinfo : EIATTR_MERCURY_ISA_VERSION
	.align		4
        /*00d0*/ 	.byte	0x03, 0x5f
        /*00d2*/ 	.short	0x0101


	//----- nvinfo : EIATTR_VRC_CTA_INIT_COUNT
	.align		4
        /*00d4*/ 	.byte	0x02, 0x4a
	.zero		1
	.zero		1


	//----- nvinfo : EIATTR_EXIT_INSTR_OFFSETS
	.align		4
        /*00d8*/ 	.byte	0x04, 0x1c
        /*00da*/ 	.short	(.L_107 - .L_106)


	//   ....[0]....
.L_106:
        /*00dc*/ 	.word	0x00000080


	//   ....[1]....
        /*00e0*/ 	.word	0x00000940


	//----- nvinfo : EIATTR_CRS_STACK_SIZE
	.align		4
.L_107:
        /*00e4*/ 	.byte	0x04, 0x1e
        /*00e6*/ 	.short	(.L_109 - .L_108)
.L_108:
        /*00e8*/ 	.word	0x00000000


	//----- nvinfo : EIATTR_CBANK_PARAM_SIZE
	.align		4
.L_109:
        /*00ec*/ 	.byte	0x03, 0x19
        /*00ee*/ 	.short	0x0060


	//----- nvinfo : EIATTR_PARAM_CBANK
	.align		4
        /*00f0*/ 	.byte	0x04, 0x0a
        /*00f2*/ 	.short	(.L_111 - .L_110)
	.align		4
.L_110:
        /*00f4*/ 	.word	index@(.nv.constant0.matmul)
        /*00f8*/ 	.short	0x0380
        /*00fa*/ 	.short	0x0060


	//----- nvinfo : EIATTR_SW_WAR
	.align		4
.L_111:
        /*00fc*/ 	.byte	0x04, 0x36
        /*00fe*/ 	.short	(.L_113 - .L_112)
.L_112:
        /*0100*/ 	.word	0x00000008
.L_113:


//--------------------- .nv.callgraph             --------------------------
	.section	.nv.callgraph,"",@"SHT_CUDA_CALLGRAPH"
	.align	4
	.sectionentsize	8
	.align		4
        /*0000*/ 	.word	0x00000000
	.align		4
        /*0004*/ 	.word	0xffffffff
	.align		4
        /*0008*/ 	.word	0x00000000
	.align		4
        /*000c*/ 	.word	0xfffffffe
	.align		4
        /*0010*/ 	.word	0x00000000
	.align		4
        /*0014*/ 	.word	0xfffffffd
	.align		4
        /*0018*/ 	.word	0x00000000
	.align		4
        /*001c*/ 	.word	0xfffffffc


//--------------------- .text.dedupAndAppend      --------------------------
	.section	.text.dedupAndAppend,"ax",@progbits
	.align	128
        .global         dedupAndAppend
        .type           dedupAndAppend,@function
        .size           dedupAndAppend,(.L_x_9 - dedupAndAppend)
        .other          dedupAndAppend,@"STO_CUDA_ENTRY STV_DEFAULT"
dedupAndAppend:
.text.dedupAndAppend:
[----:B------:R-:W-:Y:S01]  /*0000*/  LDC R1, c[0x0][0x37c] ;  /* 0x0000df00ff017b82 */ /* 0x000fe20000000800 */
[----:B------:R-:W0:Y:S07]  /*0010*/  S2R R3, SR_TID.X ;  /* 0x0000000000037919 */ /* 0x000e2e0000002100 */
[----:B------:R-:W0:Y:S01]  /*0020*/  S2UR UR4, SR_CTAID.X ;  /* 0x00000000000479c3 */ /* 0x000e220000002500 */
[----:B------:R-:W1:Y:S07]  /*0030*/  LDCU.64 UR6, c[0x0][0x3c0] ;  /* 0x00007800ff0677ac */ /* 0x000e6e0008000a00 */
[----:B------:R-:W0:Y:S02]  /*0040*/  LDC R0, c[0x0][0x360] ;  /* 0x0000d800ff007b82 */ /* 0x000e240000000800 */
[----:B0-----:R-:W-:-:S05]  /*0050*/  IMAD R0, R0, UR4, R3 ;  /* 0x0000000400007c24 */ /* 0x001fca000f8e0203 */
[----:B-1----:R-:W-:-:S04]  /*0060*/  ISETP.GE.U32.AND P0, PT, R0, UR6, PT ;  /* 0x0000000600007c0c */ /* 0x002fc8000bf06070 */
[----:B------:R-:W-:-:S13]  /*0070*/  ISETP.GE.U32.AND.EX P0, PT, RZ, UR7, PT, P0 ;  /* 0x00000007ff007c0c */ /* 0x000fda000bf06100 */
[----:B------:R-:W-:Y:S05]  /*0080*/  @P0 EXIT ;  /* 0x000000000000094d */ /* 0x000fea0003800000 */
[----:B------:R-:W0:Y:S01]  /*0090*/  LDC.64 R4, c[0x0][0x388] ;  /* 0x0000e200ff047b82 */ /* 0x000e220000000a00 */
[----:B------:R-:W1:Y:S01]  /*00a0*/  LDCU.64 UR4, c[0x0][0x358] ;  /* 0x00006b00ff0477ac */ /* 0x000e620008000a00 */
[----:B------:R-:W-:Y:S01]  /*00b0*/  IMAD R3, R0, 0x1f, RZ ;  /* 0x0000001f00037824 */ /* 0x000fe200078e02ff */
[----:B------:R-:W2:Y:S03]  /*00c0*/  LDCU.64 UR6, c[0x0][0x3b0] ;  /* 0x00007600ff0677ac */ /* 0x000ea60008000a00 */
[----:B0-----:R-:W-:-:S05]  /*00d0*/  IMAD.WIDE R4, R3, 0x4, R4 ;  /* 0x0000000403047825 */ /* 0x001fca00078e0204 */
[----:B-1----:R-:W3:Y:S01]  /*00e0*/  LDG.E R7, desc[UR4][R4.64] ;  /* 0x0000000404077981 */ /* 0x002ee2000c1e1900 */
[----:B--2---:R-:W-:-:S04]  /*00f0*/  LEA R2, P0, R0, UR6, 0x2 ;  /* 0x0000000600027c11 */ /* 0x004fc8000f8010ff */
[----:B------:R-:W-:Y:S02]  /*0100*/  LEA.HI.X R3, R0, UR7, RZ, 0x2, P0 ;  /* 0x0000000700037c11 */ /* 0x000fe400080f14ff */
[----:B---3--:R-:W-:-:S13]  /*0110*/  ISETP.NE.AND P3, PT, R7, -0x1, PT ;  /* 0xffffffff0700780c */ /* 0x008fda0003f65270 */
[----:B------:R0:W-:Y:S04]  /*0120*/  @P3 STG.E desc[UR4][R2.64], R7 ;  /* 0x0000000702003986 */ /* 0x0001e8000c101904 */
[----:B------:R-:W2:Y:S02]  /*0130*/  LDG.E R9, desc[UR4][R4.64+0x4] ;  /* 0x0000040404097981 */ /* 0x000ea4000c1e1900 */
[----:B--2---:R-:W-:-:S13]  /*0140*/  ISETP.NE.AND P2, PT, R9, -0x1, PT ;  /* 0xffffffff0900780c */ /* 0x004fda0003f45270 */
[----:B------:R1:W-:Y:S04]  /*0150*/  @P2 STG.E desc[UR4][R2.64], R9 ;  /* 0x0000000902002986 */ /* 0x0003e8000c101904 */
[----:B------:R-:W2:Y:S02]  /*0160*/  LDG.E R11, desc[UR4][R4.64+0x8] ;  /* 0x00000804040b7981 */ /* 0x000ea4000c1e1900 */
[----:B--2---:R-:W-:-:S13]  /*0170*/  ISETP.NE.AND P1, PT, R11, -0x1, PT ;  /* 0xffffffff0b00780c */ /* 0x004fda0003f25270 */
[----:B------:R2:W-:Y:S04]  /*0180*/  @P1 STG.E desc[UR4][R2.64], R11 ;  /* 0x0000000b02001986 */ /* 0x0005e8000c101904 */
[----:B------:R-:W3:Y:S02]  /*0190*/  LDG.E R13, desc[UR4][R4.64+0xc] ;  /* 0x00000c04040d7981 */ /* 0x000ee4000c1e1900 */
[----:B---3--:R-:W-:-:S13]  /*01a0*/  ISETP.NE.AND P0, PT, R13, -0x1, PT ;  /* 0xffffffff0d00780c */ /* 0x008fda0003f05270 */
[----:B------:R3:W-:Y:S04]  /*01b0*/  @P0 STG.E desc[UR4][R2.64], R13 ;  /* 0x0000000d02000986 */ /* 0x0007e8000c101904 */
[----:B------:R-:W4:Y:S02]  /*01c0*/  LDG.E R15, desc[UR4][R4.64+0x10] ;  /* 0x00001004040f7981 */ /* 0x000f24000c1e1900 */
[----:B----4-:R-:W-:-:S13]  /*01d0*/  ISETP.NE.AND P6, PT, R15, -0x1, PT ;  /* 0xffffffff0f00780c */ /* 0x010fda0003fc5270 */
[----:B------:R-:W-:Y:S04]  /*01e0*/  @P6 STG.E desc[UR4][R2.64], R15 ;  /* 0x0000000f02006986 */ /* 0x000fe8000c101904 */
[----:B0-----:R-:W4:Y:S02]  /*01f0*/  LDG.E R7, desc[UR4][R4.64+0x14] ;  /* 0x0000140404077981 */ /* 0x001f24000c1e1900 */
[----:B----4-:R-:W-:-:S13]  /*0200*/  ISETP.NE.AND P5, PT, R7, -0x1, PT ;  /* 0xffffffff0700780c */ /* 0x010fda0003fa5270 */
[----:B------:R0:W-:Y:S04]  /*0210*/  @P5 STG.E desc[UR4][R2.64], R7 ;  /* 0x0000000702005986 */ /* 0x0001e8000c101904 */
[----:B-1----:R-:W4:Y:S02]  /*0220*/  LDG.E R9, desc[UR4][R4.64+0x18] ;  /* 0x0000180404097981 */ /* 0x002f24000c1e1900 */
[----:B----4-:R-:W-:-:S13]  /*0230*/  ISETP.NE.AND P4, PT, R9, -0x1, PT ;  /* 0xffffffff0900780c */ /* 0x010fda0003f85270 */
[----:B------:R1:W-:Y:S04]  /*0240*/  @P4 STG.E desc[UR4][R2.64], R9 ;  /* 0x0000000902004986 */ /* 0x0003e8000c101904 */
[----:B--2---:R-:W2:Y:S01]  /*0250*/  LDG.E R11, desc[UR4][R4.64+0x1c] ;  /* 0x00001c04040b7981 */ /* 0x004ea2000c1e1900 */
[----:B------:R-:W-:Y:S01]  /*0260*/  IMAD.MOV.U32 R6, RZ, RZ, 0x1 ;  /* 0x00000001ff067424 */ /* 0x000fe200078e00ff */
[----:B------:R-:W-:-:S04]  /*0270*/  PRMT R0, RZ, 0x7610, R0 ;  /* 0x00007610ff007816 */ /* 0x000fc80000000000 */
[----:B------:R-:W-:Y:S02]  /*0280*/  @P3 PRMT R0, R6, 0x7610, R0 ;  /* 0x0000761006003816 */ /* 0x000fe40000000000 */
[----:B--2---:R-:W-:-:S13]  /*0290*/  ISETP.NE.AND P3, PT, R11, -0x1, PT ;  /* 0xffffffff0b00780c */ /* 0x004fda0003f65270 */
[----:B------:R2:W-:Y:S04]  /*02a0*/  @P3 STG.E desc[UR4][R2.64], R11 ;  /* 0x0000000b02003986 */ /* 0x0005e8000c101904 */
[----:B---3--:R-:W3:Y:S01]  /*02b0*/  LDG.E R13, desc[UR4][R4.64+0x20] ;  /* 0x00002004040d7981 */ /* 0x008ee2000c1e1900 */
[----:B------:R-:W-:Y:S02]  /*02c0*/  @P2 PRMT R0, R6, 0x7610, R0 ;  /* 0x0000761006002816 */ /* 0x000fe40000000000 */
[----:B---3--:R-:W-:-:S13]  /*02d0*/  ISETP.NE.AND P2, PT, R13, -0x1, PT ;  /* 0xffffffff0d00780c */ /* 0x008fda0003f45270 */
[----:B------:R-:W-:Y:S04]  /*02e0*/  @P2 STG.E desc[UR4][R2.64], R13 ;  /* 0x0000000d02002986 */ /* 0x000fe8000c101904 */
[----:B0-----:R-:W3:Y:S01]  /*02f0*/  LDG.E R7, desc[UR4][R4.64+0x24] ;  /* 0x0000240404077981 */ /* 0x001ee2000c1e1900 */
[----:B------:R-:W-:Y:S02]  /*0300*/  @P1 PRMT R0, R6, 0x7610, R0 ;  /* 0x0000761006001816 */ /* 0x000fe40000000000 */
[----:B---3--:R-:W-:-:S13]  /*0310*/  ISETP.NE.AND P1, PT, R7, -0x1, PT ;  /* 0xffffffff0700780c */ /* 0x008fda0003f25270 */
[----:B------:R0:W-:Y:S04]  /*0320*/  @P1 STG.E desc[UR4][R2.64], R7 ;  /* 0x0000000702001986 */ /* 0x0001e8000c101904 */
[----:B-1----:R-:W3:Y:S01]  /*0330*/  LDG.E R9, desc[UR4][R4.64+0x28] ;  /* 0x0000280404097981 */ /* 0x002ee2000c1e1900 */
[----:B------:R-:W-:Y:S02]  /*0340*/  @P0 PRMT R0, R6, 0x7610, R0 ;  /* 0x0000761006000816 */ /* 0x000fe40000000000 */
[----:B---3--:R-:W-:-:S13]  /*0350*/  ISETP.NE.AND P0, PT, R9, -0x1, PT ;  /* 0xffffffff0900780c */ /* 0x008fda0003f05270 */
[----:B------:R1:W-:Y:S04]  /*0360*/  @P0 STG.E desc[UR4][R2.64], R9 ;  /* 0x0000000902000986 */ /* 0x0003e8000c101904 */
[----:B--2---:R-:W2:Y:S01]  /*0370*/  LDG.E R11, desc[UR4][R4.64+0x2c] ;  /* 0x00002c04040b7981 */ /* 0x004ea2000c1e1900 */
[----:B------:R-:W-:Y:S02]  /*0380*/  @P6 PRMT R0, R6, 0x7610, R0 ;  /* 0x0000761006006816 */ /* 0x000fe40000000000 */
[----:B--2---:R-:W-:-:S13]  /*0390*/  ISETP.NE.AND P6, PT, R11, -0x1, PT ;  /* 0xffffffff0b00780c */ /* 0x004fda0003fc5270 */
[----:B------:R2:W-:Y:S04]  /*03a0*/  @P6 STG.E desc[UR4][R2.64], R11 ;  /* 0x0000000b02006986 */ /* 0x0005e8000c101904 */
        /* <DEDUP_REMOVED lines=69> */
[----:B------:R-:W-:Y:S01]  /*0800*/  @P2 PRMT R0, R6, 0x7610, R0 ;  /* 0x0000761006002816 */ /* 0x000fe20000000000 */
[----:B0-----:R-:W-:Y:S02]  /*0810*/  IMAD.MOV.U32 R7, RZ, RZ, 0x1 ;  /* 0x00000001ff077424 */ /* 0x001fe400078e00ff */
[----:B------:R-:W-:-:S03]  /*0820*/  IMAD.MOV.U32 R8, RZ, RZ, 0x1 ;  /* 0x00000001ff087424 */ /* 0x000fc600078e00ff */
[----:B------:R-:W-:-:S04]  /*0830*/  @P1 PRMT R0, R7, 0x7610, R0 ;  /* 0x0000761007001816 */ /* 0x000fc80000000000 */
[----:B------:R-:W-:Y:S02]  /*0840*/  @P0 PRMT R0, R8, 0x7610, R0 ;  /* 0x0000761008000816 */ /* 0x000fe40000000000 */
[----:B--2---:R-:W-:-:S13]  /*0850*/  ISETP.NE.AND P2, PT, R11, -0x1, PT ;  /* 0xffffffff0b00780c */ /* 0x004fda0003f45270 */
[----:B------:R1:W-:Y:S04]  /*0860*/  @P2 STG.E desc[UR4][R2.64], R11 ;  /* 0x0000000b02002986 */ /* 0x0003e8000c101904 */
[----:B------:R0:W2:Y:S01]  /*0870*/  LDG.E R6, desc[UR4][R4.64+0x78] ;  /* 0x0000780404067981 */ /* 0x0000a2000c1e1900 */
[----:B------:R-:W-:-:S04]  /*0880*/  @P6 PRMT R0, R7, 0x7610, R0 ;  /* 0x0000761007006816 */ /* 0x000fc80000000000 */
[----:B------:R-:W-:-:S04]  /*0890*/  @P5 PRMT R0, R8, 0x7610, R0 ;  /* 0x0000761008005816 */ /* 0x000fc80000000000 */
[----:B------:R-:W-:Y:S01]  /*08a0*/  @P4 PRMT R0, R7, 0x7610, R0 ;  /* 0x0000761007004816 */ /* 0x000fe20000000000 */
[----:B0-----:R-:W-:-:S03]  /*08b0*/  IMAD.MOV.U32 R4, RZ, RZ, 0x1 ;  /* 0x00000001ff047424 */ /* 0x001fc600078e00ff */
[----:B------:R-:W-:-:S04]  /*08c0*/  @P3 PRMT R0, R8, 0x7610, R0 ;  /* 0x0000761008003816 */ /* 0x000fc80000000000 */
[----:B------:R-:W-:-:S04]  /*08d0*/  @P2 PRMT R0, R4, 0x7610, R0 ;  /* 0x0000761004002816 */ /* 0x000fc80000000000 */
[----:B------:R-:W-:-:S04]  /*08e0*/  LOP3.LUT P0, RZ, R0, 0xff, RZ, 0xc0, !PT ;  /* 0x000000ff00ff7812 */ /* 0x000fc8000780c0ff */
[----:B--2---:R-:W-:-:S04]  /*08f0*/  ISETP.NE.OR P0, PT, R6, -0x1, P0 ;  /* 0xffffffff0600780c */ /* 0x004fc80000705670 */
[C---:B------:R-:W-:Y:S02]  /*0900*/  ISETP.NE.OR P1, PT, R6.reuse, -0x1, !P0 ;  /* 0xffffffff0600780c */ /* 0x040fe40004725670 */
[----:B------:R-:W-:-:S11]  /*0910*/  SEL R5, R6, 0xffffffff, P0 ;  /* 0xffffffff06057807 */ /* 0x000fd60000000000 */
[----:B-1----:R-:W-:Y:S05]  /*0920*/  @!P1 EXIT ;  /* 0x000000000000994d */ /* 0x002fea0003800000 */
[----:B------:R-:W-:Y:S01]  /*0930*/  STG.E desc[UR4][R2.64], R5 ;  /* 0x0000000502007986 */ /* 0x000fe2000c101904 */
[----:B------:R-:W-:Y:S05]  /*0940*/  EXIT ;  /* 0x000000000000794d */ /* 0x000fea0003800000 */
.L_x_0:
[----:B------:R-:W-:-:S00]  /*0950*/  BRA `(.L_x_0) ;  /* 0xfffffffc00fc7947 */ /* 0x000fc0000383ffff */
[----:B------:R-:W-:-:S00]  /*0960*/  NOP ;  /* 0x0000000000007918 */ /* 0x000fc00000000000 */
        /* <DEDUP_REMOVED lines=9> */
.L_x_9:


//--------------------- .text.reconstructAndCompare --------------------------
	.section	.text.reconstructAndCompare,"ax",@progbits
	.align	128
        .global         reconstructAndCompare
        .type           reconstructAndCompare,@function
        .size           reconstructAndCompare,(.L_x_7 - reconstructAndCompare)
        .other          reconstructAndCompare,@"STO_CUDA_ENTRY STV_DEFAULT"
reconstructAndCompare:
.text.reconstructAndCompare:
[----:B------:R-:W-:Y:S01]  /*0000*/  LDC R1, c[0x0][0x37c] ;  /* 0x0000df00ff017b82 */ /* 0x000fe20000000800 */
[----:B------:R-:W0:Y:S01]  /*0010*/  S2R R3, SR_TID.X ;  /* 0x0000000000037919 */ /* 0x000e220000002100 */
[----:B------:R-:W1:Y:S06]  /*0020*/  LDCU.128 UR8, c[0x0][0x3c0] ;  /* 0x00007800ff0877ac */ /* 0x000e6c0008000c00 */
[----:B------:R-:W0:Y:S08]  /*0030*/  S2UR UR5, SR_CTAID.X ;  /* 0x00000000000579c3 */ /* 0x000e300000002500 */
[----:B------:R-:W0:Y:S01]  /*0040*/  LDC R2, c[0x0][0x360] ;  /* 0x0000d800ff027b82 */ /* 0x000e220000000800 */
[----:B-1----:R-:W-:-:S02]  /*0050*/  UIMAD UR4, UR11, UR8, URZ ;  /* 0x000000080b0472a4 */ /* 0x002fc4000f8e02ff */
[----:B------:R-:W-:Y:S02]  /*0060*/  UIMAD.WIDE.U32 UR6, UR10, UR8, URZ ;  /* 0x000000080a0672a5 */ /* 0x000fe4000f8e00ff */
[----:B------:R-:W-:-:S04]  /*0070*/  UIMAD UR4, UR10, UR9, UR4 ;  /* 0x000000090a0472a4 */ /* 0x000fc8000f8e0204 */
[----:B------:R-:W-:-:S06]  /*0080*/  UIADD3 UR4, UPT, UPT, UR7, UR4, URZ ;  /* 0x0000000407047290 */ /* 0x000fcc000fffe0ff */
[----:B------:R-:W-:Y:S02]  /*0090*/  IMAD.U32 R0, RZ, RZ, UR4 ;  /* 0x00000004ff007e24 */ /* 0x000fe4000f8e00ff */
[----:B0-----:R-:W-:-:S05]  /*00a0*/  IMAD R2, R2, UR5, R3 ;  /* 0x0000000502027c24 */ /* 0x001fca000f8e0203 */
[----:B------:R-:W-:-:S04]  /*00b0*/  ISETP.LT.U32.AND P0, PT, R2, UR6, PT ;  /* 0x0000000602007c0c */ /* 0x000fc8000bf01070 */
[----:B------:R-:W-:-:S13]  /*00c0*/  ISETP.GT.U32.AND.EX P0, PT, R0, RZ, PT, P0 ;  /* 0x000000ff0000720c */ /* 0x000fda0003f04100 */
[----:B------:R-:W-:Y:S05]  /*00d0*/  @!P0 EXIT ;  /* 0x000000000000894d */ /* 0x000fea0003800000 */
[----:B------:R-:W0:Y:S01]  /*00e0*/  LDCU.128 UR20, c[0x0][0x3a0] ;  /* 0x00007400ff1477ac */ /* 0x000e220008000c00 */
[----:B------:R-:W-:Y:S01]  /*00f0*/  IMAD.SHL.U32 R10, R2, 0x2, RZ ;  /* 0x00000002020a7824 */ /* 0x000fe200078e00ff */
[----:B------:R-:W-:Y:S01]  /*0100*/  SHF.R.U32.HI R0, RZ, 0x1f, R2 ;  /* 0x0000001fff007819 */ /* 0x000fe20000011602 */
[----:B------:R-:W1:Y:S01]  /*0110*/  LDC.64 R16, c[0x0][0x3b8] ;  /* 0x0000ee00ff107b82 */ /* 0x000e620000000a00 */
[----:B------:R-:W2:Y:S01]  /*0120*/  LDCU.128 UR16, c[0x0][0x390] ;  /* 0x00007200ff1077ac */ /* 0x000ea20008000c00 */
[----:B------:R-:W3:Y:S01]  /*0130*/  LDCU.128 UR12, c[0x0][0x380] ;  /* 0x00007000ff0c77ac */ /* 0x000ee20008000c00 */
[----:B------:R-:W4:Y:S01]  /*0140*/  LDCU.64 UR4, c[0x0][0x358] ;  /* 0x00006b00ff0477ac */ /* 0x000f220008000a00 */
[C---:B0-----:R-:W-:Y:S02]  /*0150*/  IADD3 R12, P3, PT, R10.reuse, UR20, RZ ;  /* 0x000000140a0c7c10 */ /* 0x041fe4000ff7e0ff */
[C---:B------:R-:W-:Y:S02]  /*0160*/  IADD3 R14, P4, PT, R10.reuse, UR22, RZ ;  /* 0x000000160a0e7c10 */ /* 0x040fe4000ff9e0ff */
[----:B--2---:R-:W-:-:S02]  /*0170*/  IADD3 R4, P2, PT, R10, UR18, RZ ;  /* 0x000000120a047c10 */ /* 0x004fc4000ff5e0ff */
[----:B------:R-:W-:Y:S02]  /*0180*/  IADD3.X R13, PT, PT, R0, UR21, RZ, P3, !PT ;  /* 0x00000015000d7c10 */ /* 0x000fe40009ffe4ff */
[----:B---3--:R-:W-:Y:S02]  /*0190*/  IADD3 R6, P0, PT, R10, UR12, RZ ;  /* 0x0000000c0a067c10 */ /* 0x008fe4000ff1e0ff */
[C---:B------:R-:W-:Y:S02]  /*01a0*/  IADD3.X R5, PT, PT, R0.reuse, UR19, RZ, P2, !PT ;  /* 0x0000001300057c10 */ /* 0x040fe400097fe4ff */
[----:B------:R-:W-:Y:S01]  /*01b0*/  IADD3.X R15, PT, PT, R0, UR23, RZ, P4, !PT ;  /* 0x00000017000f7c10 */ /* 0x000fe2000a7fe4ff */
[----:B----4-:R-:W2:Y:S01]  /*01c0*/  LDG.E.U16 R13, desc[UR4][R12.64] ;  /* 0x000000040c0d7981 */ /* 0x010ea2000c1e1500 */
[----:B------:R-:W-:Y:S02]  /*01d0*/  IADD3 R8, P1, PT, R10, UR14, RZ ;  /* 0x0000000e0a087c10 */ /* 0x000fe4000ff3e0ff */
[----:B------:R-:W-:Y:S01]  /*01e0*/  IADD3.X R7, PT, PT, R0, UR13, RZ, P0, !PT ;  /* 0x0000000d00077c10 */ /* 0x000fe200087fe4ff */
[----:B------:R-:W2:Y:S01]  /*01f0*/  LDG.E.U16 R4, desc[UR4][R4.64] ;  /* 0x0000000404047981 */ /* 0x000ea2000c1e1500 */
[----:B------:R-:W-:-:S02]  /*0200*/  IADD3 R10, P0, PT, R10, UR16, RZ ;  /* 0x000000100a0a7c10 */ /* 0x000fc4000ff1e0ff */
[C---:B------:R-:W-:Y:S01]  /*0210*/  IADD3.X R9, PT, PT, R0.reuse, UR15, RZ, P1, !PT ;  /* 0x0000000f00097c10 */ /* 0x040fe20008ffe4ff */
[----:B------:R-:W2:Y:S01]  /*0220*/  LDG.E.U16 R14, desc[UR4][R14.64] ;  /* 0x000000040e0e7981 */ /* 0x000ea2000c1e1500 */
[----:B------:R-:W-:-:S03]  /*0230*/  IADD3.X R11, PT, PT, R0, UR17, RZ, P0, !PT ;  /* 0x00000011000b7c10 */ /* 0x000fc600087fe4ff */
[----:B------:R-:W3:Y:S04]  /*0240*/  LDG.E.U16 R6, desc[UR4][R6.64] ;  /* 0x0000000406067981 */ /* 0x000ee8000c1e1500 */
[----:B------:R-:W3:Y:S04]  /*0250*/  LDG.E.U16 R9, desc[UR4][R8.64] ;  /* 0x0000000408097981 */ /* 0x000ee8000c1e1500 */
[----:B------:R-:W3:Y:S01]  /*0260*/  LDG.E.U16 R10, desc[UR4][R10.64] ;  /* 0x000000040a0a7981 */ /* 0x000ee2000c1e1500 */
[----:B--2---:R-:W-:-:S05]  /*0270*/  IADD3 R18, PT, PT, R14, R13, R4 ;  /* 0x0000000d0e127210 */ /* 0x004fca0007ffe004 */
[----:B------:R-:W-:-:S05]  /*0280*/  IMAD.HI.U32 R19, R18, 0x40045, RZ ;  /* 0x0004004512137827 */ /* 0x000fca00078e00ff */
[----:B------:R-:W-:Y:S02]  /*0290*/  SHF.R.U32.HI R19, RZ, 0x2, R19 ;  /* 0x00000002ff137819 */ /* 0x000fe40000011613 */
[----:B---3--:R-:W-:Y:S01]  /*02a0*/  IADD3 R0, PT, PT, R10, R9, R6 ;  /* 0x000000090a007210 */ /* 0x008fe20007ffe006 */
[----:B-1----:R-:W-:Y:S02]  /*02b0*/  DADD R4, R16, R16 ;  /* 0x0000000010047229 */ /* 0x002fe40000000010 */
[----:B------:R-:W-:Y:S02]  /*02c0*/  IMAD R19, R19, -0xffef, R18 ;  /* 0xffff001113137824 */ /* 0x000fe400078e0212 */
[----:B------:R-:W-:Y:S02]  /*02d0*/  IMAD.HI.U32 R12, R0, 0x40045, RZ ;  /* 0x00040045000c7827 */ /* 0x000fe400078e00ff */
[----:B------:R-:W0:Y:S03]  /*02e0*/  I2F.F64.S16 R8, R19 ;  /* 0x0000001300087312 */ /* 0x000e260000101c00 */
[----:B------:R-:W-:-:S05]  /*02f0*/  SHF.R.U32.HI R7, RZ, 0x2, R12 ;  /* 0x00000002ff077819 */ /* 0x000fca000001160c */
[----:B------:R-:W-:Y:S01]  /*0300*/  IMAD R0, R7, -0xffef, R0 ;  /* 0xffff001107007824 */ /* 0x000fe200078e0200 */
[----:B------:R-:W-:-:S03]  /*0310*/  DADD R6, -R4, 1 ;  /* 0x3ff0000004067429 */ /* 0x000fc60000000100 */
[----:B------:R-:W1:Y:S05]  /*0320*/  I2F.F64.S16 R4, R0 ;  /* 0x0000000000047312 */ /* 0x000e6a0000101c00 */
[----:B0-----:R-:W-:-:S08]  /*0330*/  DMUL R6, R6, R8 ;  /* 0x0000000806067228 */ /* 0x001fd00000000000 */
[----:B-1----:R-:W-:-:S14]  /*0340*/  DSETP.GEU.AND P0, PT, R6, R4, PT ;  /* 0x000000040600722a */ /* 0x002fdc0003f0e000 */
[----:B------:R-:W-:Y:S05]  /*0350*/  @P0 EXIT ;  /* 0x000000000000094d */ /* 0x000fea0003800000 */
[----:B------:R-:W-:-:S09]  /*0360*/  UISETP.NE.U32.AND UP0, UPT, UR9, URZ, UPT ;  /* 0x000000ff0900728c */ /* 0x000fd2000bf05070 */
[----:B------:R-:W-:Y:S05]  /*0370*/  BRA.U UP0, `(.L_x_1) ;  /* 0x0000000100607547 */ /* 0x000fea000b800000 */
[----:B------:R-:W0:Y:S01]  /*0380*/  I2F.U32.RP R0, UR8 ;  /* 0x0000000800007d06 */ /* 0x000e220008209000 */
[----:B------:R-:W-:Y:S01]  /*0390*/  ISETP.NE.U32.AND P2, PT, RZ, UR8, PT ;  /* 0x00000008ff007c0c */ /* 0x000fe2000bf45070 */
[----:B------:R-:W-:-:S06]  /*03a0*/  IMAD.MOV.U32 R8, RZ, RZ, RZ ;  /* 0x000000ffff087224 */ /* 0x000fcc00078e00ff */
[----:B0-----:R-:W0:Y:S02]  /*03b0*/  MUFU.RCP R0, R0 ;  /* 0x0000000000007308 */ /* 0x001e240000001000 */
[----:B0-----:R-:W-:-:S06]  /*03c0*/  VIADD R4, R0, 0xffffffe ;  /* 0x0ffffffe00047836 */ /* 0x001fcc0000000000 */
[----:B------:R0:W1:Y:S02]  /*03d0*/  F2I.FTZ.U32.TRUNC.NTZ R5, R4 ;  /* 0x0000000400057305 */ /* 0x000064000021f000 */
[----:B0-----:R-:W-:Y:S01]  /*03e0*/  IMAD.MOV.U32 R4, RZ, RZ, RZ ;  /* 0x000000ffff047224 */ /* 0x001fe200078e00ff */
[----:B-1----:R-:W-:-:S05]  /*03f0*/  IADD3 R3, PT, PT, RZ, -R5, RZ ;  /* 0x80000005ff037210 */ /* 0x002fca0007ffe0ff */
[----:B------:R-:W-:-:S04]  /*0400*/  IMAD R3, R3, UR8, RZ ;  /* 0x0000000803037c24 */ /* 0x000fc8000f8e02ff */
[----:B------:R-:W-:-:S06]  /*0410*/  IMAD.HI.U32 R5, R5, R3, R4 ;  /* 0x0000000305057227 */ /* 0x000fcc00078e0004 */
[----:B------:R-:W-:-:S04]  /*0420*/  IMAD.HI.U32 R5, R5, R2, RZ ;  /* 0x0000000205057227 */ /* 0x000fc800078e00ff */
[----:B------:R-:W-:-:S04]  /*0430*/  IMAD.MOV R3, RZ, RZ, -R5 ;  /* 0x000000ffff037224 */ /* 0x000fc800078e0a05 */
[----:B------:R-:W-:-:S05]  /*0440*/  IMAD R3, R3, UR8, R2 ;  /* 0x0000000803037c24 */ /* 0x000fca000f8e0202 */
[----:B------:R-:W-:-:S13]  /*0450*/  ISETP.GE.U32.AND P0, PT, R3, UR8, PT ;  /* 0x0000000803007c0c */ /* 0x000fda000bf06070 */
[----:B------:R-:W-:Y:S01]  /*0460*/  @P0 VIADD R3, R3, -UR8 ;  /* 0x8000000803030c36 */ /* 0x000fe20008000000 */
[----:B------:R-:W-:-:S04]  /*0470*/  @P0 IADD3 R5, PT, PT, R5, 0x1, RZ ;  /* 0x0000000105050810 */ /* 0x000fc80007ffe0ff */
[----:B------:R-:W-:Y:S01]  /*0480*/  ISETP.GE.U32.AND P1, PT, R3, UR8, PT ;  /* 0x0000000803007c0c */ /* 0x000fe2000bf26070 */
[----:B------:R-:W-:-:S12]  /*0490*/  IMAD.MOV.U32 R3, RZ, RZ, RZ ;  /* 0x000000ffff037224 */ /* 0x000fd800078e00ff */
[----:B------:R-:W-:Y:S01]  /*04a0*/  @P1 VIADD R5, R5, 0x1 ;  /* 0x0000000105051836 */ /* 0x000fe20000000000 */
[----:B------:R-:W-:-:S05]  /*04b0*/  @!P2 LOP3.LUT R5, RZ, UR8, RZ, 0x33, !PT ;  /* 0x00000008ff05ac12 */ /* 0x000fca000f8e33ff */
[----:B------:R-:W-:-:S04]  /*04c0*/  IMAD.MOV R9, RZ, RZ, -R5 ;  /* 0x000000ffff097224 */ /* 0x000fc800078e0a05 */
[----:B------:R-:W-:Y:S01]  /*04d0*/  IMAD R9, R9, UR8, R2 ;  /* 0x0000000809097c24 */ /* 0x000fe2000f8e0202 */
[----:B------:R-:W-:Y:S01]  /*04e0*/  MOV R2, R5 ;  /* 0x0000000500027202 */ /* 0x000fe20000000f00 */
[----:B------:R-:W-:Y:S06]  /*04f0*/  BRA `(.L_x_2) ;  /* 0x0000000000347947 */ /* 0x000fec0003800000 */
.L_x_1:
[----:B------:R-:W-:-:S07]  /*0500*/  MOV R0, 0x520 ;  /* 0x0000052000007802 */ /* 0x000fce0000000f00 */
[----:B------:R-:W-:Y:S05]  /*0510*/  CALL.REL.NOINC `($__internal_0_$__cuda_sm20_div_u64) ;  /* 0x0000000000507944 */ /* 0x000fea0003c00000 */
[----:B------:R-:W0:Y:S01]  /*0520*/  LDCU.64 UR6, c[0x0][0x3c0] ;  /* 0x00007800ff0677ac */ /* 0x000e220008000a00 */
[----:B------:R-:W-:Y:S01]  /*0530*/  IADD3 R5, P0, PT, RZ, -R6, RZ ;  /* 0x80000006ff057210 */ /* 0x000fe20007f1e0ff */
[----:B------:R-:W-:-:S04]  /*0540*/  IMAD.MOV.U32 R3, RZ, RZ, RZ ;  /* 0x000000ffff037224 */ /* 0x000fc800078e00ff */
[----:B------:R-:W-:-:S04]  /*0550*/  IMAD.X R0, RZ, RZ, ~R7, P0 ;  /* 0x000000ffff007224 */ /* 0x000fc800000e0e07 */
[----:B0-----:R-:W-:Y:S02]  /*0560*/  IMAD R0, R0, UR6, RZ ;  /* 0x0000000600007c24 */ /* 0x001fe4000f8e02ff */
[----:B------:R-:W-:-:S04]  /*0570*/  IMAD.WIDE.U32 R2, R5, UR6, R2 ;  /* 0x0000000605027c25 */ /* 0x000fc8000f8e0002 */
[----:B------:R-:W-:Y:S01]  /*0580*/  IMAD R5, R5, UR7, R0 ;  /* 0x0000000705057c24 */ /* 0x000fe2000f8e0200 */
[----:B------:R-:W-:Y:S01]  /*0590*/  MOV R9, R2 ;  /* 0x0000000200097202 */ /* 0x000fe20000000f00 */
[----:B------:R-:W-:Y:S02]  /*05a0*/  IMAD.MOV.U32 R2, RZ, RZ, R6 ;  /* 0x000000ffff027224 */ /* 0x000fe400078e0006 */
[----:B------:R-:W-:Y:S02]  /*05b0*/  IMAD.IADD R8, R3, 0x1, R5 ;  /* 0x0000000103087824 */ /* 0x000fe400078e0205 */
[----:B------:R-:W-:-:S07]  /*05c0*/  IMAD.MOV.U32 R3, RZ, RZ, R7 ;  /* 0x000000ffff037224 */ /* 0x000fce00078e0007 */
.L_x_2:
[----:B------:R-:W0:Y:S02]  /*05d0*/  LDCU.64 UR6, c[0x0][0x3b0] ;  /* 0x00007600ff0677ac */ /* 0x000e240008000a00 */
[----:B0-----:R-:W-:-:S04]  /*05e0*/  LEA R4, P0, R2, UR6, 0x2 ;  /* 0x0000000602047c11 */ /* 0x001fc8000f8010ff */
[----:B------:R-:W-:-:S05]  /*05f0*/  LEA.HI.X R5, R2, UR7, R3, 0x2, P0 ;  /* 0x0000000702057c11 */ /* 0x000fca00080f1403 */
[----:B------:R-:W2:Y:S02]  /*0600*/  LDG.E R0, desc[UR4][R4.64] ;  /* 0x0000000404007981 */ /* 0x000ea4000c1e1900 */
[----:B--2---:R-:W-:-:S04]  /*0610*/  ISETP.GE.U32.AND P0, PT, R9, R0, PT ;  /* 0x000000000900720c */ /* 0x004fc80003f06070 */
[----:B------:R-:W-:-:S13]  /*0620*/  ISETP.GE.U32.AND.EX P0, PT, R8, RZ, PT, P0 ;  /* 0x000000ff0800720c */ /* 0x000fda0003f06100 */
[----:B------:R-:W-:Y:S05]  /*0630*/  @P0 EXIT ;  /* 0x000000000000094d */ /* 0x000fea0003800000 */
[----:B------:R-:W-:Y:S01]  /*0640*/  STG.E desc[UR4][R4.64], R9 ;  /* 0x0000000904007986 */ /* 0x000fe2000c101904 */
[----:B------:R-:W-:Y:S05]  /*0650*/  EXIT ;  /* 0x000000000000794d */ /* 0x000fea0003800000 */
        .weak           $__internal_0_$__cuda_sm20_div_u64
        .type           $__internal_0_$__cuda_sm20_div_u64,@function
        .size           $__internal_0_$__cuda_sm20_div_u64,(.L_x_7 - $__internal_0_$__cuda_sm20_div_u64)
$__internal_0_$__cuda_sm20_div_u64:
[----:B------:R-:W0:Y:S01]  /*0660*/  LDCU.64 UR6, c[0x0][0x3c0] ;  /* 0x00007800ff0677ac */ /* 0x000e220008000a00 */
[----:B------:R-:W1:Y:S01]  /*0670*/  LDC.64 R4, c[0x0][0x3c0] ;  /* 0x0000f000ff047b82 */ /* 0x000e620000000a00 */
[----:B0-----:R-:W0:Y:S08]  /*0680*/  I2F.U64.RP R10, UR6 ;  /* 0x00000006000a7d12 */ /* 0x001e300008309000 */
[----:B0-----:R-:W0:Y:S02]  /*0690*/  MUFU.RCP R10, R10 ;  /* 0x0000000a000a7308 */ /* 0x001e240000001000 */
[----:B0-----:R-:W-:-:S06]  /*06a0*/  IADD3 R6, PT, PT, R10, 0x1ffffffe, RZ ;  /* 0x1ffffffe0a067810 */ /* 0x001fcc0007ffe0ff */
[----:B------:R-:W1:Y:S02]  /*06b0*/  F2I.U64.TRUNC R6, R6 ;  /* 0x0000000600067311 */ /* 0x000e64000020d800 */
[----:B-1----:R-:W-:-:S04]  /*06c0*/  IMAD.WIDE.U32 R8, R6, R4, RZ ;  /* 0x0000000406087225 */ /* 0x002fc800078e00ff */
[----:B------:R-:W-:Y:S01]  /*06d0*/  IMAD R9, R6, R5, R9 ;  /* 0x0000000506097224 */ /* 0x000fe200078e0209 */
[----:B------:R-:W-:-:S03]  /*06e0*/  IADD3 R11, P0, PT, RZ, -R8, RZ ;  /* 0x80000008ff0b7210 */ /* 0x000fc60007f1e0ff */
[----:B------:R-:W-:Y:S02]  /*06f0*/  IMAD R9, R7, R4, R9 ;  /* 0x0000000407097224 */ /* 0x000fe400078e0209 */
[----:B------:R-:W-:-:S04]  /*0700*/  IMAD.HI.U32 R8, R6, R11, RZ ;  /* 0x0000000b06087227 */ /* 0x000fc800078e00ff */
[----:B------:R-:W-:Y:S02]  /*0710*/  IMAD.X R13, RZ, RZ, ~R9, P0 ;  /* 0x000000ffff0d7224 */ /* 0x000fe400000e0e09 */
[----:B------:R-:W-:Y:S02]  /*0720*/  IMAD.MOV.U32 R9, RZ, RZ, R6 ;  /* 0x000000ffff097224 */ /* 0x000fe400078e0006 */
[-C--:B------:R-:W-:Y:S02]  /*0730*/  IMAD R15, R7, R13.reuse, RZ ;  /* 0x0000000d070f7224 */ /* 0x080fe400078e02ff */
[----:B------:R-:W-:-:S04]  /*0740*/  IMAD.WIDE.U32 R8, P0, R6, R13, R8 ;  /* 0x0000000d06087225 */ /* 0x000fc80007800008 */
[----:B------:R-:W-:-:S04]  /*0750*/  IMAD.HI.U32 R13, R7, R13, RZ ;  /* 0x0000000d070d7227 */ /* 0x000fc800078e00ff */
[----:B------:R-:W-:-:S05]  /*0760*/  IMAD.HI.U32 R8, P1, R7, R11, R8 ;  /* 0x0000000b07087227 */ /* 0x000fca0007820008 */
[----:B------:R-:W-:Y:S01]  /*0770*/  IADD3 R9, P2, PT, R15, R8, RZ ;  /* 0x000000080f097210 */ /* 0x000fe20007f5e0ff */
[----:B------:R-:W-:-:S04]  /*0780*/  IMAD.X R8, R13, 0x1, R7, P0 ;  /* 0x000000010d087824 */ /* 0x000fc800000e0607 */
[----:B------:R-:W-:Y:S01]  /*0790*/  IMAD.WIDE.U32 R6, R9, R4, RZ ;  /* 0x0000000409067225 */ /* 0x000fe200078e00ff */
[----:B------:R-:W-:-:S03]  /*07a0*/  IADD3.X R11, PT, PT, RZ, RZ, R8, P2, P1 ;  /* 0x000000ffff0b7210 */ /* 0x000fc600017e2408 */
[----:B------:R-:W-:Y:S01]  /*07b0*/  IMAD R7, R9, R5, R7 ;  /* 0x0000000509077224 */ /* 0x000fe200078e0207 */
[----:B------:R-:W-:-:S03]  /*07c0*/  IADD3 R13, P0, PT, RZ, -R6, RZ ;  /* 0x80000006ff0d7210 */ /* 0x000fc60007f1e0ff */
[----:B------:R-:W-:Y:S02]  /*07d0*/  IMAD R7, R11, R4, R7 ;  /* 0x000000040b077224 */ /* 0x000fe400078e0207 */
[----:B------:R-:W-:-:S03]  /*07e0*/  IMAD.HI.U32 R8, R9, R13, RZ ;  /* 0x0000000d09087227 */ /* 0x000fc600078e00ff */
[----:B------:R-:W-:Y:S01]  /*07f0*/  IADD3.X R6, PT, PT, RZ, ~R7, RZ, P0, !PT ;  /* 0x80000007ff067210 */ /* 0x000fe200007fe4ff */
[----:B------:R-:W-:-:S04]  /*0800*/  IMAD.MOV.U32 R7, RZ, RZ, RZ ;  /* 0x000000ffff077224 */ /* 0x000fc800078e00ff */
[----:B------:R-:W-:-:S04]  /*0810*/  IMAD.WIDE.U32 R8, P0, R9, R6, R8 ;  /* 0x0000000609087225 */ /* 0x000fc80007800008 */
[C---:B------:R-:W-:Y:S02]  /*0820*/  IMAD R10, R11.reuse, R6, RZ ;  /* 0x000000060b0a7224 */ /* 0x040fe400078e02ff */
[----:B------:R-:W-:-:S04]  /*0830*/  IMAD.HI.U32 R9, P1, R11, R13, R8 ;  /* 0x0000000d0b097227 */ /* 0x000fc80007820008 */
[----:B------:R-:W-:Y:S01]  /*0840*/  IMAD.HI.U32 R8, R11, R6, RZ ;  /* 0x000000060b087227 */ /* 0x000fe200078e00ff */
[----:B------:R-:W-:-:S03]  /*0850*/  IADD3 R9, P2, PT, R10, R9, RZ ;  /* 0x000000090a097210 */ /* 0x000fc60007f5e0ff */
[----:B------:R-:W-:Y:S02]  /*0860*/  IMAD.X R11, R8, 0x1, R11, P0 ;  /* 0x00000001080b7824 */ /* 0x000fe400000e060b */
[----:B------:R-:W-:-:S03]  /*0870*/  IMAD.HI.U32 R6, R9, R2, RZ ;  /* 0x0000000209067227 */ /* 0x000fc600078e00ff */
[----:B------:R-:W-:Y:S01]  /*0880*/  IADD3.X R11, PT, PT, RZ, RZ, R11, P2, P1 ;  /* 0x000000ffff0b7210 */ /* 0x000fe200017e240b */
[----:B------:R-:W-:-:S04]  /*0890*/  IMAD.WIDE.U32 R6, RZ, R9, R6 ;  /* 0x00000009ff067225 */ /* 0x000fc800078e0006 */
[----:B------:R-:W-:-:S05]  /*08a0*/  IMAD.HI.U32 R6, P0, R11, R2, R6 ;  /* 0x000000020b067227 */ /* 0x000fca0007800006 */
[----:B------:R-:W-:Y:S02]  /*08b0*/  IADD3 R9, P1, PT, RZ, R6, RZ ;  /* 0x00000006ff097210 */ /* 0x000fe40007f3e0ff */
[----:B------:R-:W-:-:S03]  /*08c0*/  IADD3.X R8, PT, PT, RZ, RZ, RZ, P0, !PT ;  /* 0x000000ffff087210 */ /* 0x000fc600007fe4ff */
[----:B------:R-:W-:-:S04]  /*08d0*/  IMAD.WIDE.U32 R6, R9, R4, RZ ;  /* 0x0000000409067225 */ /* 0x000fc800078e00ff */
[----:B------:R-:W-:Y:S01]  /*08e0*/  IMAD.X R11, RZ, RZ, R8, P1 ;  /* 0x000000ffff0b7224 */ /* 0x000fe200008e0608 */
[----:B------:R-:W-:Y:S01]  /*08f0*/  IADD3 R13, P1, PT, -R6, R2, RZ ;  /* 0x00000002060d7210 */ /* 0x000fe20007f3e1ff */
[C---:B------:R-:W-:Y:S01]  /*0900*/  IMAD R7, R9.reuse, R5, R7 ;  /* 0x0000000509077224 */ /* 0x040fe200078e0207 */
[----:B------:R-:W-:Y:S02]  /*0910*/  IADD3 R6, P2, PT, R9, 0x1, RZ ;  /* 0x0000000109067810 */ /* 0x000fe40007f5e0ff */
[-C--:B------:R-:W-:Y:S01]  /*0920*/  ISETP.GE.U32.AND P0, PT, R13, R4.reuse, PT ;  /* 0x000000040d00720c */ /* 0x080fe20003f06070 */
[-C--:B------:R-:W-:Y:S02]  /*0930*/  IMAD R7, R11, R4.reuse, R7 ;  /* 0x000000040b077224 */ /* 0x080fe400078e0207 */
[----:B------:R-:W-:Y:S02]  /*0940*/  IMAD.X R8, RZ, RZ, R11, P2 ;  /* 0x000000ffff087224 */ /* 0x000fe400010e060b */
[----:B------:R-:W-:Y:S01]  /*0950*/  IMAD.X R12, RZ, RZ, ~R7, P1 ;  /* 0x000000ffff0c7224 */ /* 0x000fe200008e0e07 */
[----:B------:R-:W-:-:S04]  /*0960*/  IADD3 R7, P1, PT, R13, -R4, RZ ;  /* 0x800000040d077210 */ /* 0x000fc80007f3e0ff */
[CC--:B------:R-:W-:Y:S02]  /*0970*/  ISETP.GE.U32.AND.EX P0, PT, R12.reuse, R5.reuse, PT, P0 ;  /* 0x000000050c00720c */ /* 0x0c0fe40003f06100 */
[----:B------:R-:W-:Y:S02]  /*0980*/  IADD3.X R10, PT, PT, R12, ~R5, RZ, P1, !PT ;  /* 0x800000050c0a7210 */ /* 0x000fe40000ffe4ff */
[----:B------:R-:W-:Y:S02]  /*0990*/  SEL R9, R6, R9, P0 ;  /* 0x0000000906097207 */ /* 0x000fe40000000000 */
[----:B------:R-:W-:Y:S02]  /*09a0*/  SEL R7, R7, R13, P0 ;  /* 0x0000000d07077207 */ /* 0x000fe40000000000 */
[----:B------:R-:W-:Y:S02]  /*09b0*/  SEL R8, R8, R11, P0 ;  /* 0x0000000b08087207 */ /* 0x000fe40000000000 */
[----:B------:R-:W-:-:S02]  /*09c0*/  IADD3 R6, P2, PT, R9, 0x1, RZ ;  /* 0x0000000109067810 */ /* 0x000fc40007f5e0ff */
[----:B------:R-:W-:Y:S02]  /*09d0*/  SEL R10, R10, R12, P0 ;  /* 0x0000000c0a0a7207 */ /* 0x000fe40000000000 */
[----:B------:R-:W-:Y:S01]  /*09e0*/  ISETP.GE.U32.AND P0, PT, R7, R4, PT ;  /* 0x000000040700720c */ /* 0x000fe20003f06070 */
[----:B------:R-:W-:Y:S01]  /*09f0*/  IMAD.X R7, RZ, RZ, R8, P2 ;  /* 0x000000ffff077224 */ /* 0x000fe200010e0608 */
[----:B------:R-:W-:Y:S02]  /*0a00*/  ISETP.NE.U32.AND P1, PT, R4, RZ, PT ;  /* 0x000000ff0400720c */ /* 0x000fe40003f25070 */
[----:B------:R-:W-:Y:S02]  /*0a10*/  ISETP.GE.U32.AND.EX P0, PT, R10, R5, PT, P0 ;  /* 0x000000050a00720c */ /* 0x000fe40003f06100 */
[----:B------:R-:W-:Y:S01]  /*0a20*/  ISETP.NE.AND.EX P1, PT, R5, RZ, PT, P1 ;  /* 0x000000ff0500720c */ /* 0x000fe20003f25310 */
[----:B------:R-:W-:Y:S01]  /*0a30*/  IMAD.MOV.U32 R5, RZ, RZ, 0x0 ;  /* 0x00000000ff057424 */ /* 0x000fe200078e00ff */
[----:B------:R-:W-:-:S02]  /*0a40*/  MOV R4, R0 ;  /* 0x0000000000047202 */ /* 0x000fc40000000f00 */
[----:B------:R-:W-:Y:S02]  /*0a50*/  SEL R6, R6, R9, P0 ;  /* 0x0000000906067207 */ /* 0x000fe40000000000 */
[----:B------:R-:W-:Y:S02]  /*0a60*/  SEL R7, R7, R8, P0 ;  /* 0x0000000807077207 */ /* 0x000fe40000000000 */
[----:B------:R-:W-:Y:S02]  /*0a70*/  SEL R6, R6, 0xffffffff, P1 ;  /* 0xffffffff06067807 */ /* 0x000fe40000800000 */
[----:B------:R-:W-:Y:S01]  /*0a80*/  SEL R7, R7, 0xffffffff, P1 ;  /* 0xffffffff07077807 */ /* 0x000fe20000800000 */
[----:B------:R-:W-:Y:S06]  /*0a90*/  RET.REL.NODEC R4 `(reconstructAndCompare) ;  /* 0xfffffff404587950 */ /* 0x000fec0003c3ffff */
.L_x_3:
        /* <DEDUP_REMOVED lines=14> */
.L_x_7:


//--------------------- .text.matmul              --------------------------
	.section	.text.matmul,"ax",@progbits
	.align	128
        .global         matmul
        .type           matmul,@function
        .size           matmul,(.L_x_8 - matmul)
        .other          matmul,@"STO_CUDA_ENTRY STV_DEFAULT"
matmul:
.text.matmul:
        /* <DEDUP_REMOVED lines=9> */
[----:B------:R-:W0:Y:S01]  /*0090*/  LDCU UR4, c[0x0][0x3b4] ;  /* 0x00007680ff0477ac */ /* 0x000e220008000800 */
[----:B------:R-:W1:Y:S01]  /*00a0*/  LDCU.64 UR6, c[0x0][0x358] ;  /* 0x00006b00ff0677ac */ /* 0x000e620008000a00 */
[----:B0-----:R-:W-:-:S09]  /*00b0*/  UISETP.NE.U32.AND UP0, UPT, UR4, URZ, UPT ;  /* 0x000000ff0400728c */ /* 0x001fd2000bf05070 */
[----:B-1----:R-:W-:Y:S05]  /*00c0*/  BRA.U UP0, `(.L_x_4) ;  /* 0x0000000100607547 */ /* 0x002fea000b800000 */
[----:B------:R-:W0:Y:S01]  /*00d0*/  LDCU UR4, c[0x0][0x3b0] ;  /* 0x00007600ff0477ac */ /* 0x000e220008000800 */
[----:B------:R-:W-:Y:S01]  /*00e0*/  IMAD.MOV.U32 R9, RZ, RZ, RZ ;  /* 0x000000ffff097224 */ /* 0x000fe200078e00ff */
[----:B0-----:R-:W0:Y:S01]  /*00f0*/  I2F.U32.RP R0, UR4 ;  /* 0x0000000400007d06 */ /* 0x001e220008209000 */
[----:B------:R-:W-:-:S07]  /*0100*/  ISETP.NE.U32.AND P2, PT, RZ, UR4, PT ;  /* 0x00000004ff007c0c */ /* 0x000fce000bf45070 */
[----:B0-----:R-:W0:Y:S02]  /*0110*/  MUFU.RCP R0, R0 ;  /* 0x0000000000007308 */ /* 0x001e240000001000 */
[----:B0-----:R-:W-:-:S06]  /*0120*/  VIADD R4, R0, 0xffffffe ;  /* 0x0ffffffe00047836 */ /* 0x001fcc0000000000 */
[----:B------:R0:W1:Y:S02]  /*0130*/  F2I.FTZ.U32.TRUNC.NTZ R5, R4 ;  /* 0x0000000400057305 */ /* 0x000064000021f000 */
[----:B0-----:R-:W-:Y:S02]  /*0140*/  IMAD.MOV.U32 R4, RZ, RZ, RZ ;  /* 0x000000ffff047224 */ /* 0x001fe400078e00ff */
[----:B-1----:R-:W-:-:S04]  /*0150*/  IMAD.MOV R7, RZ, RZ, -R5 ;  /* 0x000000ffff077224 */ /* 0x002fc800078e0a05 */
        /* <DEDUP_REMOVED lines=8> */
[----:B------:R-:W-:-:S13]  /*01e0*/  ISETP.GE.U32.AND P1, PT, R5, UR4, PT ;  /* 0x0000000405007c0c */ /* 0x000fda000bf26070 */
[----:B------:R-:W-:Y:S01]  /*01f0*/  @P1 VIADD R4, R4, 0x1 ;  /* 0x0000000104041836 */ /* 0x000fe20000000000 */
[----:B------:R-:W-:-:S05]  /*0200*/  @!P2 LOP3.LUT R4, RZ, UR4, RZ, 0x33, !PT ;  /* 0x00000004ff04ac12 */ /* 0x000fca000f8e33ff */
[----:B------:R-:W-:-:S04]  /*0210*/  IMAD.MOV R5, RZ, RZ, -R4 ;  /* 0x000000ffff057224 */ /* 0x000fc800078e0a04 */
[----:B------:R-:W-:Y:S02]  /*0220*/  IMAD R0, R5, UR4, R2 ;  /* 0x0000000405007c24 */ /* 0x000fe4000f8e0202 */
[----:B------:R-:W-:Y:S01]  /*0230*/  IMAD.MOV.U32 R5, RZ, RZ, RZ ;  /* 0x000000ffff057224 */ /* 0x000fe200078e00ff */
[----:B------:R-:W-:Y:S06]  /*0240*/  BRA `(.L_x_5) ;  /* 0x0000000000347947 */ /* 0x000fec0003800000 */
.L_x_4:
[----:B------:R-:W-:-:S07]  /*0250*/  MOV R0, 0x270 ;  /* 0x0000027000007802 */ /* 0x000fce0000000f00 */
[----:B------:R-:W-:Y:S05]  /*0260*/  CALL.REL.NOINC `($__internal_1_$__cuda_sm20_div_u64) ;  /* 0x0000000400b87944 */ /* 0x000fea0003c00000 */
[----:B------:R-:W0:Y:S01]  /*0270*/  LDCU.64 UR4, c[0x0][0x3b0] ;  /* 0x00007600ff0477ac */ /* 0x000e220008000a00 */
[----:B------:R-:W-:Y:S01]  /*0280*/  IADD3 R9, P0, PT, RZ, -R6, RZ ;  /* 0x80000006ff097210 */ /* 0x000fe20007f1e0ff */
[----:B------:R-:W-:-:S03]  /*0290*/  IMAD.MOV.U32 R3, RZ, RZ, RZ ;  /* 0x000000ffff037224 */ /* 0x000fc600078e00ff */
[----:B------:R-:W-:-:S05]  /*02a0*/  IADD3.X R0, PT, PT, RZ, ~R7, RZ, P0, !PT ;  /* 0x80000007ff007210 */ /* 0x000fca00007fe4ff */
[----:B0-----:R-:W-:Y:S02]  /*02b0*/  IMAD R0, R0, UR4, RZ ;  /* 0x0000000400007c24 */ /* 0x001fe4000f8e02ff */
[----:B------:R-:W-:-:S04]  /*02c0*/  IMAD.WIDE.U32 R4, R9, UR4, R2 ;  /* 0x0000000409047c25 */ /* 0x000fc8000f8e0002 */
[----:B------:R-:W-:Y:S02]  /*02d0*/  IMAD R9, R9, UR5, R0 ;  /* 0x0000000509097c24 */ /* 0x000fe4000f8e0200 */
[----:B------:R-:W-:Y:S02]  /*02e0*/  IMAD.MOV.U32 R0, RZ, RZ, R4 ;  /* 0x000000ffff007224 */ /* 0x000fe400078e0004 */
[----:B------:R-:W-:Y:S01]  /*02f0*/  IMAD.IADD R9, R5, 0x1, R9 ;  /* 0x0000000105097824 */ /* 0x000fe200078e0209 */
[----:B------:R-:W-:Y:S01]  /*0300*/  MOV R5, R7 ;  /* 0x0000000700057202 */ /* 0x000fe20000000f00 */
[----:B------:R-:W-:-:S07]  /*0310*/  IMAD.MOV.U32 R4, RZ, RZ, R6 ;  /* 0x000000ffff047224 */ /* 0x000fce00078e0006 */
.L_x_5:
[----:B------:R-:W0:Y:S01]  /*0320*/  LDCU.128 UR12, c[0x0][0x3a0] ;  /* 0x00007400ff0c77ac */ /* 0x000e220008000c00 */
[C---:B------:R-:W-:Y:S01]  /*0330*/  IMAD.SHL.U32 R16, R4.reuse, 0x4, RZ ;  /* 0x0000000404107824 */ /* 0x040fe200078e00ff */
[----:B------:R-:W-:Y:S01]  /*0340*/  SHF.L.U64.HI R4, R4, 0x2, R5 ;  /* 0x0000000204047819 */ /* 0x000fe20000010205 */
[C---:B------:R-:W-:Y:S01]  /*0350*/  IMAD.SHL.U32 R14, R0.reuse, 0x4, RZ ;  /* 0x00000004000e7824 */ /* 0x040fe200078e00ff */
[----:B------:R-:W1:Y:S01]  /*0360*/  LDCU.128 UR8, c[0x0][0x390] ;  /* 0x00007200ff0877ac */ /* 0x000e620008000c00 */
[----:B------:R-:W-:Y:S01]  /*0370*/  SHF.L.U64.HI R0, R0, 0x2, R9 ;  /* 0x0000000200007819 */ /* 0x000fe20000010209 */
[----:B------:R-:W2:Y:S01]  /*0380*/  LDCU.64 UR4, c[0x0][0x3b8] ;  /* 0x00007700ff0477ac */ /* 0x000ea20008000a00 */
[----:B------:R-:W3:Y:S01]  /*0390*/  LDCU.128 UR16, c[0x0][0x380] ;  /* 0x00007000ff1077ac */ /* 0x000ee20008000c00 */
[----:B0-----:R-:W-:Y:S02]  /*03a0*/  IADD3 R12, P1, PT, R16, UR12, RZ ;  /* 0x0000000c100c7c10 */ /* 0x001fe4000ff3e0ff */
[----:B-1----:R-:W-:-:S02]  /*03b0*/  IADD3 R6, P0, PT, R14, UR8, RZ ;  /* 0x000000080e067c10 */ /* 0x002fc4000ff1e0ff */
[----:B------:R-:W-:Y:S02]  /*03c0*/  IADD3.X R13, PT, PT, R4, UR13, RZ, P1, !PT ;  /* 0x0000000d040d7c10 */ /* 0x000fe40008ffe4ff */
[----:B------:R-:W-:Y:S01]  /*03d0*/  IADD3.X R7, PT, PT, R0, UR9, RZ, P0, !PT ;  /* 0x0000000900077c10 */ /* 0x000fe200087fe4ff */
[----:B--2---:R-:W-:Y:S01]  /*03e0*/  USHF.L.U32 UR8, UR4, 0x2, URZ ;  /* 0x0000000204087899 */ /* 0x004fe200080006ff */
[----:B------:R-:W-:Y:S01]  /*03f0*/  IADD3 R16, P0, PT, R16, UR14, RZ ;  /* 0x0000000e10107c10 */ /* 0x000fe2000ff1e0ff */
[----:B------:R-:W2:Y:S01]  /*0400*/  LDG.E R9, desc[UR6][R12.64] ;  /* 0x000000060c097981 */ /* 0x000ea2000c1e1900 */
[----:B---3--:R-:W-:Y:S01]  /*0410*/  LEA R18, P1, R2, UR16, 0x2 ;  /* 0x0000001002127c11 */ /* 0x008fe2000f8210ff */
[----:B------:R-:W-:Y:S01]  /*0420*/  USHF.L.U64.HI UR4, UR4, 0x2, UR5 ;  /* 0x0000000204047899 */ /* 0x000fe20008010205 */
[----:B------:R-:W-:Y:S01]  /*0430*/  IADD3.X R17, PT, PT, R4, UR15, RZ, P0, !PT ;  /* 0x0000000f04117c10 */ /* 0x000fe200087fe4ff */
[----:B------:R-:W3:Y:S01]  /*0440*/  LDG.E R5, desc[UR6][R6.64] ;  /* 0x0000000606057981 */ /* 0x000ee2000c1e1900 */
[----:B------:R-:W-:-:S02]  /*0450*/  LEA.HI.X R19, R2, UR17, RZ, 0x2, P1 ;  /* 0x0000001102137c11 */ /* 0x000fc400088f14ff */
[----:B------:R-:W-:Y:S01]  /*0460*/  IADD3 R14, P0, PT, R14, UR10, RZ ;  /* 0x0000000a0e0e7c10 */ /* 0x000fe2000ff1e0ff */
[----:B------:R0:W4:Y:S01]  /*0470*/  LDG.E R11, desc[UR6][R16.64] ;  /* 0x00000006100b7981 */ /* 0x000122000c1e1900 */
[----:B------:R-:W-:Y:S02]  /*0480*/  IADD3 R20, P1, PT, R18, UR8, RZ ;  /* 0x0000000812147c10 */ /* 0x000fe4000ff3e0ff */
[----:B------:R-:W-:Y:S01]  /*0490*/  IADD3.X R15, PT, PT, R0, UR11, RZ, P0, !PT ;  /* 0x0000000b000f7c10 */ /* 0x000fe200087fe4ff */
[----:B------:R1:W5:Y:S01]  /*04a0*/  LDG.E R8, desc[UR6][R18.64] ;  /* 0x0000000612087981 */ /* 0x000362000c1e1900 */
[----:B------:R-:W-:Y:S02]  /*04b0*/  IADD3.X R21, PT, PT, R19, UR4, RZ, P1, !PT ;  /* 0x0000000413157c10 */ /* 0x000fe40008ffe4ff */
[----:B------:R-:W-:Y:S02]  /*04c0*/  IADD3 R22, P1, PT, R20, UR8, RZ ;  /* 0x0000000814167c10 */ /* 0x000fe4000ff3e0ff */
[----:B------:R-:W4:Y:S02]  /*04d0*/  LDG.E R15, desc[UR6][R14.64] ;  /* 0x000000060e0f7981 */ /* 0x000f24000c1e1900 */
[----:B------:R-:W-:-:S02]  /*04e0*/  IADD3.X R23, PT, PT, R21, UR4, RZ, P1, !PT ;  /* 0x0000000415177c10 */ /* 0x000fc40008ffe4ff */
[----:B------:R-:W-:Y:S01]  /*04f0*/  IADD3 R24, P0, PT, R22, UR8, RZ ;  /* 0x0000000816187c10 */ /* 0x000fe2000ff1e0ff */
[----:B------:R1:W4:Y:S01]  /*0500*/  LDG.E R12, desc[UR6][R20.64] ;  /* 0x00000006140c7981 */ /* 0x000322000c1e1900 */
[----:B------:R-:W0:Y:S02]  /*0510*/  LDCU.128 UR8, c[0x0][0x3d0] ;  /* 0x00007a00ff0877ac */ /* 0x000e240008000c00 */
[----:B------:R-:W-:Y:S01]  /*0520*/  IADD3.X R25, PT, PT, R23, UR4, RZ, P0, !PT ;  /* 0x0000000417197c10 */ /* 0x000fe200087fe4ff */
[----:B------:R-:W4:Y:S04]  /*0530*/  LDG.E R13, desc[UR6][R22.64] ;  /* 0x00000006160d7981 */ /* 0x000f28000c1e1900 */
[----:B------:R-:W4:Y:S01]  /*0540*/  LDG.E R10, desc[UR6][R24.64] ;  /* 0x00000006180a7981 */ /* 0x000f22000c1e1900 */
[----:B------:R-:W-:Y:S01]  /*0550*/  IMAD.SHL.U32 R0, R2, 0x2, RZ ;  /* 0x0000000202007824 */ /* 0x000fe200078e00ff */
[----:B------:R-:W-:-:S02]  /*0560*/  SHF.R.U32.HI R4, RZ, 0x1f, R2 ;  /* 0x0000001fff047819 */ /* 0x000fc40000011602 */
[----:B------:R-:W1:Y:S02]  /*0570*/  LDC.64 R2, c[0x0][0x3c0] ;  /* 0x0000f000ff027b82 */ /* 0x000e640000000a00 */
[C---:B0-----:R-:W-:Y:S02]  /*0580*/  IADD3 R16, P0, PT, R0.reuse, UR8, RZ ;  /* 0x0000000800107c10 */ /* 0x041fe4000ff1e0ff */
[----:B-1----:R-:W-:Y:S02]  /*0590*/  IADD3 R18, P1, PT, R0, UR10, RZ ;  /* 0x0000000a00127c10 */ /* 0x002fe4000ff3e0ff */
[C---:B------:R-:W-:Y:S02]  /*05a0*/  IADD3.X R17, PT, PT, R4.reuse, UR9, RZ, P0, !PT ;  /* 0x0000000904117c10 */ /* 0x040fe400087fe4ff */
[----:B------:R-:W-:-:S03]  /*05b0*/  IADD3.X R19, PT, PT, R4, UR11, RZ, P1, !PT ;  /* 0x0000000b04137c10 */ /* 0x000fc60008ffe4ff */
[----:B------:R0:W4:Y:S04]  /*05c0*/  LDG.E.U16 R7, desc[UR6][R16.64] ;  /* 0x0000000610077981 */ /* 0x000128000c1e1500 */
[----:B------:R-:W4:Y:S01]  /*05d0*/  LDG.E.U16 R6, desc[UR6][R18.64] ;  /* 0x0000000612067981 */ /* 0x000f22000c1e1500 */
[----:B------:R-:W-:Y:S01]  /*05e0*/  IMAD R21, R3, -0x40004000, RZ ;  /* 0xbfffc00003157824 */ /* 0x000fe200078e02ff */
[C---:B--2---:R-:W-:Y:S01]  /*05f0*/  LEA R14, R2.reuse, R9, 0x7 ;  /* 0x00000009020e7211 */ /* 0x044fe200078e38ff */
[----:B---3--:R-:W-:-:S04]  /*0600*/  IMAD R5, R2, 0x80, R5 ;  /* 0x0000008002057824 */ /* 0x008fc800078e0205 */
[----:B------:R-:W-:-:S04]  /*0610*/  IMAD.IADD R9, R5, 0x1, R14 ;  /* 0x0000000105097824 */ /* 0x000fc800078e020e */
[----:B-----5:R-:W-:Y:S02]  /*0620*/  IMAD R8, R9, 0x80, R8 ;  /* 0x0000008009087824 */ /* 0x020fe400078e0208 */
[C---:B----4-:R-:W-:Y:S02]  /*0630*/  IMAD R20, R2.reuse, 0x80, R11 ;  /* 0x0000008002147824 */ /* 0x050fe400078e020b */
[----:B------:R-:W-:Y:S01]  /*0640*/  IMAD R15, R2, 0x80, R15 ;  /* 0x00000080020f7824 */ /* 0x000fe200078e020f */
[----:B------:R-:W-:Y:S02]  /*0650*/  SHF.R.S32.HI R9, RZ, 0x1f, R8 ;  /* 0x0000001fff097819 */ /* 0x000fe40000011408 */
[----:B------:R-:W-:Y:S01]  /*0660*/  IADD3 R5, PT, PT, R5, R20, RZ ;  /* 0x0000001405057210 */ /* 0x000fe20007ffe0ff */
[C---:B0-----:R-:W-:Y:S02]  /*0670*/  IMAD.IADD R16, R15.reuse, 0x1, R14 ;  /* 0x000000010f107824 */ /* 0x041fe400078e020e */
[----:B------:R-:W-:-:S02]  /*0680*/  IMAD.IADD R11, R15, 0x1, R20 ;  /* 0x000000010f0b7824 */ /* 0x000fc400078e0214 */
[----:B------:R-:W-:Y:S01]  /*0690*/  IMAD.WIDE.U32 R8, R2, -0x40004000, R8 ;  /* 0xbfffc00002087825 */ /* 0x000fe200078e0008 */
[----:B------:R-:W0:Y:S01]  /*06a0*/  LDC.64 R14, c[0x0][0x3c8] ;  /* 0x0000f200ff0e7b82 */ /* 0x000e220000000a00 */
[----:B------:R-:W-:Y:S02]  /*06b0*/  LEA R16, R16, R13, 0x7 ;  /* 0x0000000d10107211 */ /* 0x000fe400078e38ff */
[----:B------:R-:W-:Y:S02]  /*06c0*/  IMAD R5, R5, 0x80, R12 ;  /* 0x0000008005057824 */ /* 0x000fe400078e020c */
[----:B------:R-:W-:Y:S01]  /*06d0*/  IMAD R11, R11, 0x80, R10 ;  /* 0x000000800b0b7824 */ /* 0x000fe200078e020a */
[----:B------:R-:W-:Y:S01]  /*06e0*/  IADD3 R9, PT, PT, R9, -R2, R21 ;  /* 0x8000000209097210 */ /* 0x000fe20007ffe015 */
[C---:B------:R-:W-:Y:S01]  /*06f0*/  IMAD.SHL.U32 R10, R2.reuse, 0x8000, RZ ;  /* 0x00008000020a7824 */ /* 0x040fe200078e00ff */
[----:B------:R-:W-:Y:S01]  /*0700*/  SHF.L.U64.HI R2, R2, 0xf, R3 ;  /* 0x0000000f02027819 */ /* 0x000fe20000010203 */
[----:B------:R-:W-:-:S03]  /*0710*/  IMAD.WIDE R8, R11, 0x10000, R8 ;  /* 0x000100000b087825 */ /* 0x000fc600078e0208 */
[----:B------:R-:W-:Y:S02]  /*0720*/  IADD3 R3, P0, P1, R16, R5, -R10 ;  /* 0x0000000510037210 */ /* 0x000fe4000791e80a */
[----:B------:R-:W-:Y:S02]  /*0730*/  SHF.R.S32.HI R5, RZ, 0x1f, R5 ;  /* 0x0000001fff057819 */ /* 0x000fe40000011405 */
[----:B------:R-:W-:-:S04]  /*0740*/  SHF.R.S32.HI R16, RZ, 0x1f, R16 ;  /* 0x0000001fff107819 */ /* 0x000fc80000011410 */
[----:B------:R-:W-:Y:S02]  /*0750*/  IADD3.X R5, PT, PT, R16, R5, ~R2, P0, P1 ;  /* 0x0000000510057210 */ /* 0x000fe400007e2c02 */
[----:B------:R-:W-:-:S04]  /*0760*/  LEA R2, P0, R3, R8, 0x8 ;  /* 0x0000000803027211 */ /* 0x000fc800078040ff */
[----:B------:R-:W-:-:S05]  /*0770*/  LEA.HI.X R9, R3, R9, R5, 0x8, P0 ;  /* 0x0000000903097211 */ /* 0x000fca00000f4405 */
[----:B0-----:R-:W-:-:S04]  /*0780*/  IMAD R9, R9, R14, RZ ;  /* 0x0000000e09097224 */ /* 0x001fc800078e02ff */
[C---:B------:R-:W-:Y:S02]  /*0790*/  IMAD R5, R2.reuse, R15, R9 ;  /* 0x0000000f02057224 */ /* 0x040fe400078e0209 */
[----:B------:R-:W-:-:S04]  /*07a0*/  IMAD.WIDE.U32 R14, R2, R14, RZ ;  /* 0x0000000e020e7225 */ /* 0x000fc800078e00ff */
[----:B------:R-:W-:-:S04]  /*07b0*/  IMAD.IADD R5, R15, 0x1, R5 ;  /* 0x000000010f057824 */ /* 0x000fc800078e0205 */
[----:B------:R-:W-:-:S04]  /*07c0*/  IMAD.WIDE.U32 R2, R5, 0x226648cb, RZ ;  /* 0x226648cb05027825 */ /* 0x000fc800078e00ff */
[----:B------:R-:W-:-:S04]  /*07d0*/  IMAD.WIDE.U32 R8, P0, R14, 0x20022024, R2 ;  /* 0x200220240e087825 */ /* 0x000fc80007800002 */
[----:B------:R-:W-:-:S04]  /*07e0*/  IMAD.WIDE.U32 R2, R14, 0x226648cb, RZ ;  /* 0x226648cb0e027825 */ /* 0x000fc800078e00ff */
[----:B------:R-:W-:Y:S01]  /*07f0*/  IMAD.X R11, RZ, RZ, RZ, P0 ;  /* 0x000000ffff0b7224 */ /* 0x000fe200000e06ff */
[----:B------:R-:W-:Y:S01]  /*0800*/  IADD3 RZ, P0, PT, R3, R8, RZ ;  /* 0x0000000803ff7210 */ /* 0x000fe20007f1e0ff */
[----:B------:R-:W-:-:S04]  /*0810*/  IMAD.MOV.U32 R10, RZ, RZ, R9 ;  /* 0x000000ffff0a7224 */ /* 0x000fc800078e0009 */
[C---:B------:R-:W-:Y:S01]  /*0820*/  IMAD.WIDE.U32.X R2, R5.reuse, 0x20022024, R10, P0 ;  /* 0x2002202405027825 */ /* 0x040fe200000e040a */
[----:B------:R-:W-:Y:S02]  /*0830*/  ISETP.LT.AND P1, PT, R5, RZ, PT ;  /* 0x000000ff0500720c */ /* 0x000fe40003f21270 */
[----:B------:R-:W-:-:S04]  /*0840*/  IADD3 R9, P0, PT, R2, -0x226648cb, RZ ;  /* 0xdd99b73502097810 */ /* 0x000fc80007f1e0ff */
[----:B------:R-:W-:Y:S02]  /*0850*/  IADD3.X R5, PT, PT, R3, -0x20022025, RZ, P0, !PT ;  /* 0xdffddfdb03057810 */ /* 0x000fe400007fe4ff */
[----:B------:R-:W-:Y:S02]  /*0860*/  SEL R2, R9, R2, P1 ;  /* 0x0000000209027207 */ /* 0x000fe40000800000 */
[----:B------:R-:W-:-:S04]  /*0870*/  SEL R5, R5, R3, P1 ;  /* 0x0000000305057207 */ /* 0x000fc80000800000 */
[----:B------:R-:W-:-:S04]  /*0880*/  SHF.R.S64 R3, R2, 0xd, R5 ;  /* 0x0000000d02037819 */ /* 0x000fc80000001005 */
[----:B------:R-:W-:-:S05]  /*0890*/  LEA.HI R3, R5, R3, RZ, 0x1 ;  /* 0x0000000305037211 */ /* 0x000fca00078f08ff */
[----:B------:R-:W-:-:S05]  /*08a0*/  IMAD R3, R3, -0xffef, R14 ;  /* 0xffff001103037824 */ /* 0x000fca00078e020e */
[----:B------:R-:W-:-:S04]  /*08b0*/  LOP3.LUT R3, R3, 0xffff, RZ, 0xc0, !PT ;  /* 0x0000ffff03037812 */ /* 0x000fc800078ec0ff */
[----:B------:R-:W-:-:S04]  /*08c0*/  IADD3 R3, PT, PT, R3, R7, -R6 ;  /* 0x0000000703037210 */ /* 0x000fc80007ffe806 */
[----:B------:R-:W-:-:S05]  /*08d0*/  IADD3 R5, PT, PT, R3, 0xffef, RZ ;  /* 0x0000ffef03057810 */ /* 0x000fca0007ffe0ff */
[----:B------:R-:W-:Y:S01]  /*08e0*/  IMAD.HI.U32 R3, R5, -0x7ff77f6f, RZ ;  /* 0x8008809105037827 */ /* 0x000fe200078e00ff */
[----:B------:R-:W-:-:S04]  /*08f0*/  IADD3 R2, P0, PT, R0, UR18, RZ ;  /* 0x0000001200027c10 */ /* 0x000fc8000ff1e0ff */
[----:B------:R-:W-:Y:S02]  /*0900*/  SHF.R.U32.HI R0, RZ, 0xf, R3 ;  /* 0x0000000fff007819 */ /* 0x000fe40000011603 */
[----:B------:R-:W-:-:S03]  /*0910*/  IADD3.X R3, PT, PT, R4, UR19, RZ, P0, !PT ;  /* 0x0000001304037c10 */ /* 0x000fc600087fe4ff */
[----:B------:R-:W-:-:S05]  /*0920*/  IMAD R5, R0, -0xffef, R5 ;  /* 0xffff001100057824 */ /* 0x000fca00078e0205 */
[----:B------:R-:W-:Y:S01]  /*0930*/  STG.E.U16 desc[UR6][R2.64], R5 ;  /* 0x0000000502007986 */ /* 0x000fe2000c101506 */
[----:B------:R-:W-:Y:S05]  /*0940*/  EXIT ;  /* 0x000000000000794d */ /* 0x000fea0003800000 */
        .weak           $__internal_1_$__cuda_sm20_div_u64
        .type           $__internal_1_$__cuda_sm20_div_u64,@function
        .size           $__internal_1_$__cuda_sm20_div_u64,(.L_x_8 - $__internal_1_$__cuda_sm20_div_u64)
$__internal_1_$__cuda_sm20_div_u64:
[----:B------:R-:W0:Y:S01]  /*0950*/  LDCU.64 UR4, c[0x0][0x3b0] ;  /* 0x00007600ff0477ac */ /* 0x000e220008000a00 */
[----:B------:R-:W1:Y:S01]  /*0960*/  LDC.64 R4, c[0x0][0x3b0] ;  /* 0x0000ec00ff047b82 */ /* 0x000e620000000a00 */
[----:B0-----:R-:W0:Y:S08]  /*0970*/  I2F.U64.RP R10, UR4 ;  /* 0x00000004000a7d12 */ /* 0x001e300008309000 */
[----:B0-----:R-:W0:Y:S02]  /*0980*/  MUFU.RCP R10, R10 ;  /* 0x0000000a000a7308 */ /* 0x001e240000001000 */
[----:B0-----:R-:W-:-:S06]  /*0990*/  VIADD R6, R10, 0x1ffffffe ;  /* 0x1ffffffe0a067836 */ /* 0x001fcc0000000000 */
        /* <DEDUP_REMOVED lines=31> */
[----:B------:R-:W-:-:S04]  /*0b90*/  IMAD.HI.U32 R6, P0, R11, R2, R6 ;  /* 0x000000020b067227 */ /* 0x000fc80007800006 */
[----:B------:R-:W-:Y:S01]  /*0ba0*/  IMAD.X R8, RZ, RZ, RZ, P0 ;  /* 0x000000ffff087224 */ /* 0x000fe200000e06ff */
[----:B------:R-:W-:-:S04]  /*0bb0*/  IADD3 R9, P1, PT, RZ, R6, RZ ;  /* 0x00000006ff097210 */ /* 0x000fc80007f3e0ff */
[----:B------:R-:W-:Y:S01]  /*0bc0*/  IADD3.X R11, PT, PT, RZ, R8, RZ, P1, !PT ;  /* 0x00000008ff0b7210 */ /* 0x000fe20000ffe4ff */
[----:B------:R-:W-:-:S04]  /*0bd0*/  IMAD.WIDE.U32 R6, R9, R4, RZ ;  /* 0x0000000409067225 */ /* 0x000fc800078e00ff */
[----:B------:R-:W-:Y:S01]  /*0be0*/  IMAD R7, R9, R5, R7 ;  /* 0x0000000509077224 */ /* 0x000fe200078e0207 */
[----:B------:R-:W-:-:S03]  /*0bf0*/  IADD3 R13, P1, PT, -R6, R2, RZ ;  /* 0x00000002060d7210 */ /* 0x000fc60007f3e1ff */
[-C--:B------:R-:W-:Y:S01]  /*0c00*/  IMAD R7, R11, R4.reuse, R7 ;  /* 0x000000040b077224 */ /* 0x080fe200078e0207 */
[----:B------:R-:W-:-:S03]  /*0c10*/  ISETP.GE.U32.AND P0, PT, R13, R4, PT ;  /* 0x000000040d00720c */ /* 0x000fc60003f06070 */
[----:B------:R-:W-:Y:S01]  /*0c20*/  IMAD.X R12, RZ, RZ, ~R7, P1 ;  /* 0x000000ffff0c7224 */ /* 0x000fe200008e0e07 */
[----:B------:R-:W-:Y:S02]  /*0c30*/  IADD3 R7, P2, PT, R13, -R4, RZ ;  /* 0x800000040d077210 */ /* 0x000fe40007f5e0ff */
[----:B------:R-:W-:Y:S02]  /*0c40*/  IADD3 R6, P1, PT, R9, 0x1, RZ ;  /* 0x0000000109067810 */ /* 0x000fe40007f3e0ff */
[C---:B------:R-:W-:Y:S01]  /*0c50*/  ISETP.GE.U32.AND.EX P0, PT, R12.reuse, R5, PT, P0 ;  /* 0x000000050c00720c */ /* 0x040fe20003f06100 */
[----:B------:R-:W-:Y:S02]  /*0c60*/  IMAD.X R10, R12, 0x1, ~R5, P2 ;  /* 0x000000010c0a7824 */ /* 0x000fe400010e0e05 */
[----:B------:R-:W-:Y:S01]  /*0c70*/  IMAD.X R8, RZ, RZ, R11, P1 ;  /* 0x000000ffff087224 */ /* 0x000fe200008e060b */
[----:B------:R-:W-:Y:S02]  /*0c80*/  SEL R7, R7, R13, P0 ;  /* 0x0000000d07077207 */ /* 0x000fe40000000000 */
[----:B------:R-:W-:-:S02]  /*0c90*/  SEL R9, R6, R9, P0 ;  /* 0x0000000906097207 */ /* 0x000fc40000000000 */
[----:B------:R-:W-:Y:S02]  /*0ca0*/  SEL R10, R10, R12, P0 ;  /* 0x0000000c0a0a7207 */ /* 0x000fe40000000000 */
[----:B------:R-:W-:Y:S02]  /*0cb0*/  SEL R8, R8, R11, P0 ;  /* 0x0000000b08087207 */ /* 0x000fe40000000000 */
[----:B------:R-:W-:Y:S02]  /*0cc0*/  ISETP.GE.U32.AND P0, PT, R7, R4, PT ;  /* 0x000000040700720c */ /* 0x000fe40003f06070 */
[----:B------:R-:W-:Y:S02]  /*0cd0*/  IADD3 R6, P2, PT, R9, 0x1, RZ ;  /* 0x0000000109067810 */ /* 0x000fe40007f5e0ff */
[----:B------:R-:W-:Y:S01]  /*0ce0*/  ISETP.NE.U32.AND P1, PT, R4, RZ, PT ;  /* 0x000000ff0400720c */ /* 0x000fe20003f25070 */
[----:B------:R-:W-:Y:S01]  /*0cf0*/  IMAD.MOV.U32 R4, RZ, RZ, R0 ;  /* 0x000000ffff047224 */ /* 0x000fe200078e0000 */
[----:B------:R-:W-:-:S02]  /*0d00*/  ISETP.GE.U32.AND.EX P0, PT, R10, R5, PT, P0 ;  /* 0x000000050a00720c */ /* 0x000fc40003f06100 */
[-C--:B------:R-:W-:Y:S02]  /*0d10*/  IADD3.X R7, PT, PT, RZ, R8.reuse, RZ, P2, !PT ;  /* 0x00000008ff077210 */ /* 0x080fe400017fe4ff */
[----:B------:R-:W-:Y:S01]  /*0d20*/  ISETP.NE.AND.EX P1, PT, R5, RZ, PT, P1 ;  /* 0x000000ff0500720c */ /* 0x000fe20003f25310 */
[----:B------:R-:W-:Y:S01]  /*0d30*/  IMAD.MOV.U32 R5, RZ, RZ, 0x0 ;  /* 0x00000000ff057424 */ /* 0x000fe200078e00ff */
[----:B------:R-:W-:Y:S02]  /*0d40*/  SEL R6, R6, R9, P0 ;  /* 0x0000000906067207 */ /* 0x000fe40000000000 */
[----:B------:R-:W-:Y:S02]  /*0d50*/  SEL R7, R7, R8, P0 ;  /* 0x0000000807077207 */ /* 0x000fe40000000000 */
[----:B------:R-:W-:Y:S02]  /*0d60*/  SEL R6, R6, 0xffffffff, P1 ;  /* 0xffffffff06067807 */ /* 0x000fe40000800000 */
[----:B------:R-:W-:Y:S01]  /*0d70*/  SEL R7, R7, 0xffffffff, P1 ;  /* 0xffffffff07077807 */ /* 0x000fe20000800000 */
[----:B------:R-:W-:Y:S06]  /*0d80*/  RET.REL.NODEC R4 `(matmul) ;  /* 0xfffffff0049c7950 */ /* 0x000fec0003c3ffff */
.L_x_6:
        /* <DEDUP_REMOVED lines=15> */
.L_x_8:


//--------------------- .nv.shared.reserved.0     --------------------------
	.section	.nv.shared.reserved.0,"aw",@nobits
	.weak		__nv_reservedSMEM_offset_0_alias
	.size		__nv_reservedSMEM_offset_0_alias, 0, 64
	.other		__nv_reservedSMEM_offset_0_alias,@"STO_CUDA_RESERVED_SHARED STV_DEFAULT"
__nv_reservedSMEM_offset_0_alias:
	.zero		0
	.zero		64


//--------------------- .nv.constant0.dedupAndAppend --------------------------
	.section	.nv.constant0.dedupAndAppend,"a",@progbits
	.sectionflags	@""
	.align	4
.nv.constant0.dedupAndAppend:
	.zero		976


//--------------------- .nv.constant0.reconstructAndCompare --------------------------
	.section	.nv.constant0.reconstructAndCompare,"a",@progbits
	.sectionflags	@""
	.align	4
.nv.constant0.reconstructAndCompare:
	.zero		976


//--------------------- .nv.constant0.matmul      --------------------------
	.section	.nv.constant0.matmul,"a",@progbits
	.sectionflags	@""
	.align	4
.nv.constant0.matmul:
	.zero		992


//--------------------- SYMBOLS --------------------------

	.type		.nv.reservedSmem.offset0,@object
	.size		.nv.reservedSmem.offset0,0x4
